//
// Generated by NVIDIA NVVM Compiler
//
// Compiler Build ID: CL-36424714
// Cuda compilation tools, release 13.0, V13.0.88
// Based on NVVM 20.0.0
//

.version 9.0
.target sm_100
.address_size 64

	// .globl	_ZN3cub18CUB_300001_SM_10006detail11EmptyKernelIvEEvv
.global .align 1 .b8 _ZN34_INTERNAL_0c57a398_4_k_cu_3ca9a65f4cuda3std3__45__cpo5beginE[1];
.global .align 1 .b8 _ZN34_INTERNAL_0c57a398_4_k_cu_3ca9a65f4cuda3std3__45__cpo3endE[1];
.global .align 1 .b8 _ZN34_INTERNAL_0c57a398_4_k_cu_3ca9a65f4cuda3std3__45__cpo6cbeginE[1];
.global .align 1 .b8 _ZN34_INTERNAL_0c57a398_4_k_cu_3ca9a65f4cuda3std3__45__cpo4cendE[1];
.global .align 1 .b8 _ZN34_INTERNAL_0c57a398_4_k_cu_3ca9a65f4cuda3std3__45__cpo6rbeginE[1];
.global .align 1 .b8 _ZN34_INTERNAL_0c57a398_4_k_cu_3ca9a65f4cuda3std3__45__cpo4rendE[1];
.global .align 1 .b8 _ZN34_INTERNAL_0c57a398_4_k_cu_3ca9a65f4cuda3std3__45__cpo7crbeginE[1];
.global .align 1 .b8 _ZN34_INTERNAL_0c57a398_4_k_cu_3ca9a65f4cuda3std3__45__cpo5crendE[1];
.global .align 1 .b8 _ZN34_INTERNAL_0c57a398_4_k_cu_3ca9a65f4cuda3std3__436_GLOBAL__N__0c57a398_4_k_cu_3ca9a65f6ignoreE[1];
.global .align 1 .b8 _ZN34_INTERNAL_0c57a398_4_k_cu_3ca9a65f4cuda3std3__419piecewise_constructE[1];
.global .align 1 .b8 _ZN34_INTERNAL_0c57a398_4_k_cu_3ca9a65f4cuda3std3__48in_placeE[1];
.global .align 1 .b8 _ZN34_INTERNAL_0c57a398_4_k_cu_3ca9a65f4cuda3std3__420unreachable_sentinelE[1];
.global .align 1 .b8 _ZN34_INTERNAL_0c57a398_4_k_cu_3ca9a65f4cuda3std3__47nulloptE[1];
.global .align 1 .b8 _ZN34_INTERNAL_0c57a398_4_k_cu_3ca9a65f4cuda3std3__48unexpectE[1];
.global .align 1 .b8 _ZN34_INTERNAL_0c57a398_4_k_cu_3ca9a65f4cuda3std6ranges3__45__cpo4swapE[1];
.global .align 1 .b8 _ZN34_INTERNAL_0c57a398_4_k_cu_3ca9a65f4cuda3std6ranges3__45__cpo9iter_moveE[1];
.global .align 1 .b8 _ZN34_INTERNAL_0c57a398_4_k_cu_3ca9a65f4cuda3std6ranges3__45__cpo5beginE[1];
.global .align 1 .b8 _ZN34_INTERNAL_0c57a398_4_k_cu_3ca9a65f4cuda3std6ranges3__45__cpo3endE[1];
.global .align 1 .b8 _ZN34_INTERNAL_0c57a398_4_k_cu_3ca9a65f4cuda3std6ranges3__45__cpo6cbeginE[1];
.global .align 1 .b8 _ZN34_INTERNAL_0c57a398_4_k_cu_3ca9a65f4cuda3std6ranges3__45__cpo4cendE[1];
.global .align 1 .b8 _ZN34_INTERNAL_0c57a398_4_k_cu_3ca9a65f4cuda3std6ranges3__45__cpo7advanceE[1];
.global .align 1 .b8 _ZN34_INTERNAL_0c57a398_4_k_cu_3ca9a65f4cuda3std6ranges3__45__cpo9iter_swapE[1];
.global .align 1 .b8 _ZN34_INTERNAL_0c57a398_4_k_cu_3ca9a65f4cuda3std6ranges3__45__cpo4nextE[1];
.global .align 1 .b8 _ZN34_INTERNAL_0c57a398_4_k_cu_3ca9a65f4cuda3std6ranges3__45__cpo4prevE[1];
.global .align 1 .b8 _ZN34_INTERNAL_0c57a398_4_k_cu_3ca9a65f4cuda3std6ranges3__45__cpo4dataE[1];
.global .align 1 .b8 _ZN34_INTERNAL_0c57a398_4_k_cu_3ca9a65f4cuda3std6ranges3__45__cpo5cdataE[1];
.global .align 1 .b8 _ZN34_INTERNAL_0c57a398_4_k_cu_3ca9a65f4cuda3std6ranges3__45__cpo4sizeE[1];
.global .align 1 .b8 _ZN34_INTERNAL_0c57a398_4_k_cu_3ca9a65f4cuda3std6ranges3__45__cpo5ssizeE[1];
.global .align 1 .b8 _ZN34_INTERNAL_0c57a398_4_k_cu_3ca9a65f4cuda3std6ranges3__45__cpo8distanceE[1];
.global .align 1 .b8 _ZN34_INTERNAL_0c57a398_4_k_cu_3ca9a65f6thrust24THRUST_300001_SM_1000_NS8cuda_cub3parE[1];
.global .align 1 .b8 _ZN34_INTERNAL_0c57a398_4_k_cu_3ca9a65f6thrust24THRUST_300001_SM_1000_NS8cuda_cub10par_nosyncE[1];
.global .align 1 .b8 _ZN34_INTERNAL_0c57a398_4_k_cu_3ca9a65f6thrust24THRUST_300001_SM_1000_NS6system6detail10sequential3seqE[1];
.global .align 1 .b8 _ZN34_INTERNAL_0c57a398_4_k_cu_3ca9a65f6thrust24THRUST_300001_SM_1000_NS6system3cpp3parE[1];
.global .align 1 .b8 _ZN34_INTERNAL_0c57a398_4_k_cu_3ca9a65f6thrust24THRUST_300001_SM_1000_NS12placeholders2_1E[1];
.global .align 1 .b8 _ZN34_INTERNAL_0c57a398_4_k_cu_3ca9a65f6thrust24THRUST_300001_SM_1000_NS12placeholders2_2E[1];
.global .align 1 .b8 _ZN34_INTERNAL_0c57a398_4_k_cu_3ca9a65f6thrust24THRUST_300001_SM_1000_NS12placeholders2_3E[1];
.global .align 1 .b8 _ZN34_INTERNAL_0c57a398_4_k_cu_3ca9a65f6thrust24THRUST_300001_SM_1000_NS12placeholders2_4E[1];
.global .align 1 .b8 _ZN34_INTERNAL_0c57a398_4_k_cu_3ca9a65f6thrust24THRUST_300001_SM_1000_NS12placeholders2_5E[1];
.global .align 1 .b8 _ZN34_INTERNAL_0c57a398_4_k_cu_3ca9a65f6thrust24THRUST_300001_SM_1000_NS12placeholders2_6E[1];
.global .align 1 .b8 _ZN34_INTERNAL_0c57a398_4_k_cu_3ca9a65f6thrust24THRUST_300001_SM_1000_NS12placeholders2_7E[1];
.global .align 1 .b8 _ZN34_INTERNAL_0c57a398_4_k_cu_3ca9a65f6thrust24THRUST_300001_SM_1000_NS12placeholders2_8E[1];
.global .align 1 .b8 _ZN34_INTERNAL_0c57a398_4_k_cu_3ca9a65f6thrust24THRUST_300001_SM_1000_NS12placeholders2_9E[1];
.global .align 1 .b8 _ZN34_INTERNAL_0c57a398_4_k_cu_3ca9a65f6thrust24THRUST_300001_SM_1000_NS12placeholders3_10E[1];
.global .align 1 .b8 _ZN34_INTERNAL_0c57a398_4_k_cu_3ca9a65f6thrust24THRUST_300001_SM_1000_NS3seqE[1];
.global .align 1 .b8 _ZN34_INTERNAL_0c57a398_4_k_cu_3ca9a65f6thrust24THRUST_300001_SM_1000_NS6deviceE[1];

.visible .entry _ZN3cub18CUB_300001_SM_10006detail11EmptyKernelIvEEvv()
{


	ret;

}
	// .globl	_ZN3cub18CUB_300001_SM_10006detail8for_each13static_kernelINS2_12policy_hub_t12policy_500_tEmN6thrust24THRUST_300001_SM_1000_NS8cuda_cub20__uninitialized_fill7functorINS7_10device_ptrIfEEfEEEEvT0_T1_
.visible .entry _ZN3cub18CUB_300001_SM_10006detail8for_each13static_kernelINS2_12policy_hub_t12policy_500_tEmN6thrust24THRUST_300001_SM_1000_NS8cuda_cub20__uninitialized_fill7functorINS7_10device_ptrIfEEfEEEEvT0_T1_(
	.param .u64 _ZN3cub18CUB_300001_SM_10006detail8for_each13static_kernelINS2_12policy_hub_t12policy_500_tEmN6thrust24THRUST_300001_SM_1000_NS8cuda_cub20__uninitialized_fill7functorINS7_10device_ptrIfEEfEEEEvT0_T1__param_0,
	.param .align 8 .b8 _ZN3cub18CUB_300001_SM_10006detail8for_each13static_kernelINS2_12policy_hub_t12policy_500_tEmN6thrust24THRUST_300001_SM_1000_NS8cuda_cub20__uninitialized_fill7functorINS7_10device_ptrIfEEfEEEEvT0_T1__param_1[16]
)
.maxntid 256
{
	.reg .pred 	%p<4>;
	.reg .b16 	%rs<5>;
	.reg .b32 	%r<10>;
	.reg .b32 	%f<3>;
	.reg .b64 	%rd<16>;

	ld.param.f32 	%f2, [_ZN3cub18CUB_300001_SM_10006detail8for_each13static_kernelINS2_12policy_hub_t12policy_500_tEmN6thrust24THRUST_300001_SM_1000_NS8cuda_cub20__uninitialized_fill7functorINS7_10device_ptrIfEEfEEEEvT0_T1__param_1+8];
	ld.param.u64 	%rd4, [_ZN3cub18CUB_300001_SM_10006detail8for_each13static_kernelINS2_12policy_hub_t12policy_500_tEmN6thrust24THRUST_300001_SM_1000_NS8cuda_cub20__uninitialized_fill7functorINS7_10device_ptrIfEEfEEEEvT0_T1__param_1];
	ld.param.u64 	%rd5, [_ZN3cub18CUB_300001_SM_10006detail8for_each13static_kernelINS2_12policy_hub_t12policy_500_tEmN6thrust24THRUST_300001_SM_1000_NS8cuda_cub20__uninitialized_fill7functorINS7_10device_ptrIfEEfEEEEvT0_T1__param_0];
	mov.u32 	%r7, %ctaid.x;
	mul.wide.u32 	%rd1, %r7, 512;
	sub.s64 	%rd2, %rd5, %rd1;
	setp.lt.u64 	%p1, %rd2, 512;
	@%p1 bra 	$L__BB1_2;
	mov.u32 	%r9, %tid.x;
	cvta.to.global.u64 	%rd11, %rd4;
	cvt.u64.u32 	%rd12, %r9;
	add.s64 	%rd13, %rd1, %rd12;
	shl.b64 	%rd14, %rd13, 2;
	add.s64 	%rd15, %rd11, %rd14;
	st.global.f32 	[%rd15], %f2;
	st.global.f32 	[%rd15+1024], %f2;
	bra.uni 	$L__BB1_6;
$L__BB1_2:
	cvta.to.global.u64 	%rd6, %rd4;
	mov.u32 	%r1, %tid.x;
	cvt.u64.u32 	%rd7, %r1;
	setp.le.u64 	%p2, %rd2, %rd7;
	add.s64 	%rd8, %rd1, %rd7;
	shl.b64 	%rd9, %rd8, 2;
	add.s64 	%rd3, %rd6, %rd9;
	@%p2 bra 	$L__BB1_4;
	st.global.f32 	[%rd3], %f2;
$L__BB1_4:
	add.s32 	%r8, %r1, 256;
	cvt.u64.u32 	%rd10, %r8;
	setp.le.u64 	%p3, %rd2, %rd10;
	@%p3 bra 	$L__BB1_6;
	st.global.f32 	[%rd3+1024], %f2;
$L__BB1_6:
	ret;

}
	// .globl	_ZN3cub18CUB_300001_SM_10006detail9transform16transform_kernelINS2_10policy_hubILb1EN4cuda3std3__45tupleIJN6thrust24THRUST_300001_SM_1000_NS6detail15normal_iteratorINSA_10device_ptrIfEEEESF_EEEE10policy1000Ei5saxpySF_JPfSK_EEEvT0_iT1_T2_DpNS2_10kernel_argIT3_EE
.visible .entry _ZN3cub18CUB_300001_SM_10006detail9transform16transform_kernelINS2_10policy_hubILb1EN4cuda3std3__45tupleIJN6thrust24THRUST_300001_SM_1000_NS6detail15normal_iteratorINSA_10device_ptrIfEEEESF_EEEE10policy1000Ei5saxpySF_JPfSK_EEEvT0_iT1_T2_DpNS2_10kernel_argIT3_EE(
	.param .u32 _ZN3cub18CUB_300001_SM_10006detail9transform16transform_kernelINS2_10policy_hubILb1EN4cuda3std3__45tupleIJN6thrust24THRUST_300001_SM_1000_NS6detail15normal_iteratorINSA_10device_ptrIfEEEESF_EEEE10policy1000Ei5saxpySF_JPfSK_EEEvT0_iT1_T2_DpNS2_10kernel_argIT3_EE_param_0,
	.param .u32 _ZN3cub18CUB_300001_SM_10006detail9transform16transform_kernelINS2_10policy_hubILb1EN4cuda3std3__45tupleIJN6thrust24THRUST_300001_SM_1000_NS6detail15normal_iteratorINSA_10device_ptrIfEEEESF_EEEE10policy1000Ei5saxpySF_JPfSK_EEEvT0_iT1_T2_DpNS2_10kernel_argIT3_EE_param_1,
	.param .align 4 .b8 _ZN3cub18CUB_300001_SM_10006detail9transform16transform_kernelINS2_10policy_hubILb1EN4cuda3std3__45tupleIJN6thrust24THRUST_300001_SM_1000_NS6detail15normal_iteratorINSA_10device_ptrIfEEEESF_EEEE10policy1000Ei5saxpySF_JPfSK_EEEvT0_iT1_T2_DpNS2_10kernel_argIT3_EE_param_2[4],
	.param .align 8 .b8 _ZN3cub18CUB_300001_SM_10006detail9transform16transform_kernelINS2_10policy_hubILb1EN4cuda3std3__45tupleIJN6thrust24THRUST_300001_SM_1000_NS6detail15normal_iteratorINSA_10device_ptrIfEEEESF_EEEE10policy1000Ei5saxpySF_JPfSK_EEEvT0_iT1_T2_DpNS2_10kernel_argIT3_EE_param_3[8],
	.param .align 8 .b8 _ZN3cub18CUB_300001_SM_10006detail9transform16transform_kernelINS2_10policy_hubILb1EN4cuda3std3__45tupleIJN6thrust24THRUST_300001_SM_1000_NS6detail15normal_iteratorINSA_10device_ptrIfEEEESF_EEEE10policy1000Ei5saxpySF_JPfSK_EEEvT0_iT1_T2_DpNS2_10kernel_argIT3_EE_param_4[16],
	.param .align 8 .b8 _ZN3cub18CUB_300001_SM_10006detail9transform16transform_kernelINS2_10policy_hubILb1EN4cuda3std3__45tupleIJN6thrust24THRUST_300001_SM_1000_NS6detail15normal_iteratorINSA_10device_ptrIfEEEESF_EEEE10policy1000Ei5saxpySF_JPfSK_EEEvT0_iT1_T2_DpNS2_10kernel_argIT3_EE_param_5[16]
)
.maxntid 128
{
	.reg .pred 	%p<38>;
	.reg .b32 	%r<81>;
	.reg .b32 	%f<93>;
	.reg .b64 	%rd<97>;

	ld.param.f32 	%f2, [_ZN3cub18CUB_300001_SM_10006detail9transform16transform_kernelINS2_10policy_hubILb1EN4cuda3std3__45tupleIJN6thrust24THRUST_300001_SM_1000_NS6detail15normal_iteratorINSA_10device_ptrIfEEEESF_EEEE10policy1000Ei5saxpySF_JPfSK_EEEvT0_iT1_T2_DpNS2_10kernel_argIT3_EE_param_2];
	ld.param.u32 	%r45, [_ZN3cub18CUB_300001_SM_10006detail9transform16transform_kernelINS2_10policy_hubILb1EN4cuda3std3__45tupleIJN6thrust24THRUST_300001_SM_1000_NS6detail15normal_iteratorINSA_10device_ptrIfEEEESF_EEEE10policy1000Ei5saxpySF_JPfSK_EEEvT0_iT1_T2_DpNS2_10kernel_argIT3_EE_param_0];
	ld.param.u64 	%rd27, [_ZN3cub18CUB_300001_SM_10006detail9transform16transform_kernelINS2_10policy_hubILb1EN4cuda3std3__45tupleIJN6thrust24THRUST_300001_SM_1000_NS6detail15normal_iteratorINSA_10device_ptrIfEEEESF_EEEE10policy1000Ei5saxpySF_JPfSK_EEEvT0_iT1_T2_DpNS2_10kernel_argIT3_EE_param_5];
	ld.param.u64 	%rd25, [_ZN3cub18CUB_300001_SM_10006detail9transform16transform_kernelINS2_10policy_hubILb1EN4cuda3std3__45tupleIJN6thrust24THRUST_300001_SM_1000_NS6detail15normal_iteratorINSA_10device_ptrIfEEEESF_EEEE10policy1000Ei5saxpySF_JPfSK_EEEvT0_iT1_T2_DpNS2_10kernel_argIT3_EE_param_4];
	ld.param.u64 	%rd29, [_ZN3cub18CUB_300001_SM_10006detail9transform16transform_kernelINS2_10policy_hubILb1EN4cuda3std3__45tupleIJN6thrust24THRUST_300001_SM_1000_NS6detail15normal_iteratorINSA_10device_ptrIfEEEESF_EEEE10policy1000Ei5saxpySF_JPfSK_EEEvT0_iT1_T2_DpNS2_10kernel_argIT3_EE_param_3];
	ld.param.u32 	%r44, [_ZN3cub18CUB_300001_SM_10006detail9transform16transform_kernelINS2_10policy_hubILb1EN4cuda3std3__45tupleIJN6thrust24THRUST_300001_SM_1000_NS6detail15normal_iteratorINSA_10device_ptrIfEEEESF_EEEE10policy1000Ei5saxpySF_JPfSK_EEEvT0_iT1_T2_DpNS2_10kernel_argIT3_EE_param_1];
	cvta.to.global.u64 	%rd1, %rd29;
	cvta.to.global.u64 	%rd2, %rd25;
	cvta.to.global.u64 	%rd3, %rd27;
	shl.b32 	%r1, %r44, 7;
	mov.u32 	%r46, %ctaid.x;
	mul.lo.s32 	%r2, %r1, %r46;
	sub.s32 	%r3, %r45, %r2;
	min.s32 	%r4, %r1, %r3;
	shl.b32 	%r5, %r4, 2;
	mov.u32 	%r6, %tid.x;
	shl.b32 	%r71, %r6, 7;
	setp.ge.s32 	%p1, %r71, %r5;
	@%p1 bra 	$L__BB2_5;
	mul.wide.u32 	%rd4, %r6, 128;
	add.s64 	%rd30, %rd2, %rd4;
	mul.wide.s32 	%rd5, %r2, 4;
	add.s64 	%rd94, %rd30, %rd5;
	mov.u32 	%r70, %r71;
$L__BB2_2:
	.pragma "nounroll";
	// begin inline asm
	prefetch.global.L2 [%rd94];
	// end inline asm
	add.s32 	%r70, %r70, 16384;
	add.s64 	%rd94, %rd94, 16384;
	setp.lt.s32 	%p2, %r70, %r5;
	@%p2 bra 	$L__BB2_2;
	add.s64 	%rd32, %rd3, %rd4;
	add.s64 	%rd95, %rd32, %rd5;
$L__BB2_4:
	.pragma "nounroll";
	// begin inline asm
	prefetch.global.L2 [%rd95];
	// end inline asm
	add.s32 	%r71, %r71, 16384;
	add.s64 	%rd95, %rd95, 16384;
	setp.lt.s32 	%p3, %r71, %r5;
	@%p3 bra 	$L__BB2_4;
$L__BB2_5:
	mul.wide.s32 	%rd96, %r2, 4;
	add.s64 	%rd12, %rd2, %rd96;
	add.s64 	%rd13, %rd3, %rd96;
	add.s64 	%rd14, %rd1, %rd96;
	setp.gt.s32 	%p4, %r1, %r3;
	@%p4 bra 	$L__BB2_18;
	setp.lt.s32 	%p5, %r44, 1;
	@%p5 bra 	$L__BB2_59;
	and.b32  	%r12, %r44, 7;
	setp.lt.u32 	%p6, %r44, 8;
	mov.b32 	%r79, 0;
	@%p6 bra 	$L__BB2_10;
	and.b32  	%r48, %r44, 2147483640;
	neg.s32 	%r73, %r48;
	mul.wide.u32 	%rd35, %r6, 4;
	add.s64 	%rd15, %rd1, %rd35;
	add.s64 	%rd36, %rd96, 1536;
	add.s64 	%rd17, %rd2, %rd36;
	add.s32 	%r72, %r6, 128;
	add.s64 	%rd18, %rd3, %rd36;
	add.s64 	%rd19, %rd1, %rd36;
$L__BB2_9:
	.pragma "nounroll";
	and.b32  	%r79, %r44, 2147483640;
	mul.wide.s32 	%rd37, %r72, 4;
	add.s64 	%rd38, %rd17, %rd37;
	add.s64 	%rd39, %rd18, %rd37;
	add.s64 	%rd40, %rd19, %rd37;
	cvta.to.global.u64 	%rd41, %rd25;
	mul.wide.u32 	%rd42, %r6, 4;
	add.s64 	%rd43, %rd41, %rd42;
	add.s64 	%rd44, %rd43, %rd96;
	ld.global.f32 	%f3, [%rd44];
	cvta.to.global.u64 	%rd45, %rd27;
	add.s64 	%rd46, %rd45, %rd42;
	add.s64 	%rd47, %rd46, %rd96;
	ld.global.f32 	%f4, [%rd47];
	fma.rn.f32 	%f5, %f2, %f3, %f4;
	add.s64 	%rd48, %rd15, %rd96;
	st.global.f32 	[%rd48], %f5;
	ld.global.f32 	%f6, [%rd38+-1536];
	ld.global.f32 	%f7, [%rd39+-1536];
	fma.rn.f32 	%f8, %f2, %f6, %f7;
	st.global.f32 	[%rd40+-1536], %f8;
	ld.global.f32 	%f9, [%rd38+-1024];
	ld.global.f32 	%f10, [%rd39+-1024];
	fma.rn.f32 	%f11, %f2, %f9, %f10;
	st.global.f32 	[%rd40+-1024], %f11;
	ld.global.f32 	%f12, [%rd38+-512];
	ld.global.f32 	%f13, [%rd39+-512];
	fma.rn.f32 	%f14, %f2, %f12, %f13;
	st.global.f32 	[%rd40+-512], %f14;
	ld.global.f32 	%f15, [%rd38];
	ld.global.f32 	%f16, [%rd39];
	fma.rn.f32 	%f17, %f2, %f15, %f16;
	st.global.f32 	[%rd40], %f17;
	ld.global.f32 	%f18, [%rd38+512];
	ld.global.f32 	%f19, [%rd39+512];
	fma.rn.f32 	%f20, %f2, %f18, %f19;
	st.global.f32 	[%rd40+512], %f20;
	ld.global.f32 	%f21, [%rd38+1024];
	ld.global.f32 	%f22, [%rd39+1024];
	fma.rn.f32 	%f23, %f2, %f21, %f22;
	st.global.f32 	[%rd40+1024], %f23;
	ld.global.f32 	%f24, [%rd38+1536];
	ld.global.f32 	%f25, [%rd39+1536];
	fma.rn.f32 	%f26, %f2, %f24, %f25;
	st.global.f32 	[%rd40+1536], %f26;
	add.s32 	%r73, %r73, 8;
	add.s64 	%rd96, %rd96, 4096;
	add.s32 	%r72, %r72, 1024;
	setp.eq.s32 	%p7, %r73, 0;
	@%p7 bra 	$L__BB2_10;
	bra.uni 	$L__BB2_9;
$L__BB2_10:
	setp.eq.s32 	%p8, %r12, 0;
	@%p8 bra 	$L__BB2_59;
	and.b32  	%r39, %r44, 3;
	setp.lt.u32 	%p9, %r12, 4;
	@%p9 bra 	$L__BB2_13;
	shl.b32 	%r49, %r79, 7;
	add.s32 	%r50, %r49, %r6;
	mul.wide.s32 	%rd49, %r50, 4;
	add.s64 	%rd50, %rd12, %rd49;
	ld.global.f32 	%f27, [%rd50];
	add.s64 	%rd51, %rd13, %rd49;
	ld.global.f32 	%f28, [%rd51];
	fma.rn.f32 	%f29, %f2, %f27, %f28;
	add.s64 	%rd52, %rd14, %rd49;
	st.global.f32 	[%rd52], %f29;
	ld.global.f32 	%f30, [%rd50+512];
	ld.global.f32 	%f31, [%rd51+512];
	fma.rn.f32 	%f32, %f2, %f30, %f31;
	st.global.f32 	[%rd52+512], %f32;
	ld.global.f32 	%f33, [%rd50+1024];
	ld.global.f32 	%f34, [%rd51+1024];
	fma.rn.f32 	%f35, %f2, %f33, %f34;
	st.global.f32 	[%rd52+1024], %f35;
	ld.global.f32 	%f36, [%rd50+1536];
	ld.global.f32 	%f37, [%rd51+1536];
	fma.rn.f32 	%f38, %f2, %f36, %f37;
	st.global.f32 	[%rd52+1536], %f38;
	add.s32 	%r79, %r79, 4;
$L__BB2_13:
	setp.eq.s32 	%p10, %r39, 0;
	@%p10 bra 	$L__BB2_59;
	setp.eq.s32 	%p11, %r39, 1;
	@%p11 bra 	$L__BB2_16;
	shl.b32 	%r51, %r79, 7;
	add.s32 	%r52, %r51, %r6;
	mul.wide.s32 	%rd53, %r52, 4;
	add.s64 	%rd54, %rd12, %rd53;
	ld.global.f32 	%f39, [%rd54];
	add.s64 	%rd55, %rd13, %rd53;
	ld.global.f32 	%f40, [%rd55];
	fma.rn.f32 	%f41, %f2, %f39, %f40;
	add.s64 	%rd56, %rd14, %rd53;
	st.global.f32 	[%rd56], %f41;
	ld.global.f32 	%f42, [%rd54+512];
	ld.global.f32 	%f43, [%rd55+512];
	fma.rn.f32 	%f44, %f2, %f42, %f43;
	st.global.f32 	[%rd56+512], %f44;
	add.s32 	%r79, %r79, 2;
$L__BB2_16:
	and.b32  	%r53, %r44, 1;
	setp.eq.b32 	%p12, %r53, 1;
	not.pred 	%p13, %p12;
	@%p13 bra 	$L__BB2_59;
	shl.b32 	%r54, %r79, 7;
	add.s32 	%r55, %r54, %r6;
	mul.wide.s32 	%rd57, %r55, 4;
	add.s64 	%rd58, %rd12, %rd57;
	ld.global.f32 	%f45, [%rd58];
	add.s64 	%rd59, %rd13, %rd57;
	ld.global.f32 	%f46, [%rd59];
	fma.rn.f32 	%f47, %f2, %f45, %f46;
	add.s64 	%rd60, %rd14, %rd57;
	st.global.f32 	[%rd60], %f47;
	bra.uni 	$L__BB2_59;
$L__BB2_18:
	setp.lt.s32 	%p14, %r44, 1;
	@%p14 bra 	$L__BB2_59;
	and.b32  	%r15, %r44, 7;
	setp.lt.u32 	%p15, %r44, 8;
	mov.b32 	%r75, 0;
	@%p15 bra 	$L__BB2_38;
	and.b32  	%r75, %r44, 2147483640;
	mov.b32 	%r74, 0;
$L__BB2_21:
	.pragma "nounroll";
	shl.b32 	%r58, %r74, 7;
	add.s32 	%r23, %r58, %r6;
	setp.ge.s32 	%p16, %r23, %r4;
	@%p16 bra 	$L__BB2_23;
	mul.wide.u32 	%rd61, %r23, 4;
	add.s64 	%rd62, %rd12, %rd61;
	ld.global.f32 	%f48, [%rd62];
	add.s64 	%rd63, %rd13, %rd61;
	ld.global.f32 	%f49, [%rd63];
	fma.rn.f32 	%f50, %f2, %f48, %f49;
	add.s64 	%rd64, %rd14, %rd61;
	st.global.f32 	[%rd64], %f50;
$L__BB2_23:
	add.s32 	%r59, %r23, 128;
	setp.ge.s32 	%p17, %r59, %r4;
	mul.wide.s32 	%rd65, %r59, 4;
	add.s64 	%rd22, %rd12, %rd65;
	add.s64 	%rd23, %rd13, %rd65;
	add.s64 	%rd24, %rd14, %rd65;
	@%p17 bra 	$L__BB2_25;
	ld.global.f32 	%f51, [%rd22];
	ld.global.f32 	%f52, [%rd23];
	fma.rn.f32 	%f53, %f2, %f51, %f52;
	st.global.f32 	[%rd24], %f53;
$L__BB2_25:
	add.s32 	%r60, %r23, 256;
	setp.ge.s32 	%p18, %r60, %r4;
	@%p18 bra 	$L__BB2_27;
	ld.global.f32 	%f54, [%rd22+512];
	ld.global.f32 	%f55, [%rd23+512];
	fma.rn.f32 	%f56, %f2, %f54, %f55;
	st.global.f32 	[%rd24+512], %f56;
$L__BB2_27:
	add.s32 	%r61, %r23, 384;
	setp.ge.s32 	%p19, %r61, %r4;
	@%p19 bra 	$L__BB2_29;
	ld.global.f32 	%f57, [%rd22+1024];
	ld.global.f32 	%f58, [%rd23+1024];
	fma.rn.f32 	%f59, %f2, %f57, %f58;
	st.global.f32 	[%rd24+1024], %f59;
$L__BB2_29:
	add.s32 	%r62, %r23, 512;
	setp.ge.s32 	%p20, %r62, %r4;
	@%p20 bra 	$L__BB2_31;
	ld.global.f32 	%f60, [%rd22+1536];
	ld.global.f32 	%f61, [%rd23+1536];
	fma.rn.f32 	%f62, %f2, %f60, %f61;
	st.global.f32 	[%rd24+1536], %f62;
$L__BB2_31:
	add.s32 	%r63, %r23, 640;
	setp.ge.s32 	%p21, %r63, %r4;
	@%p21 bra 	$L__BB2_33;
	ld.global.f32 	%f63, [%rd22+2048];
	ld.global.f32 	%f64, [%rd23+2048];
	fma.rn.f32 	%f65, %f2, %f63, %f64;
	st.global.f32 	[%rd24+2048], %f65;
$L__BB2_33:
	add.s32 	%r64, %r23, 768;
	setp.ge.s32 	%p22, %r64, %r4;
	@%p22 bra 	$L__BB2_35;
	ld.global.f32 	%f66, [%rd22+2560];
	ld.global.f32 	%f67, [%rd23+2560];
	fma.rn.f32 	%f68, %f2, %f66, %f67;
	st.global.f32 	[%rd24+2560], %f68;
$L__BB2_35:
	add.s32 	%r65, %r23, 896;
	setp.ge.s32 	%p23, %r65, %r4;
	@%p23 bra 	$L__BB2_37;
	ld.global.f32 	%f69, [%rd22+3072];
	ld.global.f32 	%f70, [%rd23+3072];
	fma.rn.f32 	%f71, %f2, %f69, %f70;
	st.global.f32 	[%rd24+3072], %f71;
$L__BB2_37:
	add.s32 	%r74, %r74, 8;
	setp.ne.s32 	%p24, %r74, %r75;
	@%p24 bra 	$L__BB2_21;
$L__BB2_38:
	setp.eq.s32 	%p25, %r15, 0;
	@%p25 bra 	$L__BB2_59;
	and.b32  	%r26, %r44, 3;
	setp.lt.u32 	%p26, %r15, 4;
	@%p26 bra 	$L__BB2_49;
	shl.b32 	%r66, %r75, 7;
	add.s32 	%r27, %r66, %r6;
	setp.ge.s32 	%p27, %r27, %r4;
	@%p27 bra 	$L__BB2_42;
	mul.wide.s32 	%rd66, %r27, 4;
	add.s64 	%rd67, %rd12, %rd66;
	ld.global.f32 	%f72, [%rd67];
	add.s64 	%rd68, %rd13, %rd66;
	ld.global.f32 	%f73, [%rd68];
	fma.rn.f32 	%f74, %f2, %f72, %f73;
	add.s64 	%rd69, %rd14, %rd66;
	st.global.f32 	[%rd69], %f74;
$L__BB2_42:
	add.s32 	%r28, %r27, 128;
	setp.ge.s32 	%p28, %r28, %r4;
	@%p28 bra 	$L__BB2_44;
	mul.wide.s32 	%rd70, %r28, 4;
	add.s64 	%rd71, %rd12, %rd70;
	ld.global.f32 	%f75, [%rd71];
	add.s64 	%rd72, %rd13, %rd70;
	ld.global.f32 	%f76, [%rd72];
	fma.rn.f32 	%f77, %f2, %f75, %f76;
	add.s64 	%rd73, %rd14, %rd70;
	st.global.f32 	[%rd73], %f77;
$L__BB2_44:
	add.s32 	%r29, %r27, 256;
	setp.ge.s32 	%p29, %r29, %r4;
	@%p29 bra 	$L__BB2_46;
	mul.wide.s32 	%rd74, %r29, 4;
	add.s64 	%rd75, %rd12, %rd74;
	ld.global.f32 	%f78, [%rd75];
	add.s64 	%rd76, %rd13, %rd74;
	ld.global.f32 	%f79, [%rd76];
	fma.rn.f32 	%f80, %f2, %f78, %f79;
	add.s64 	%rd77, %rd14, %rd74;
	st.global.f32 	[%rd77], %f80;
$L__BB2_46:
	add.s32 	%r30, %r27, 384;
	setp.ge.s32 	%p30, %r30, %r4;
	@%p30 bra 	$L__BB2_48;
	mul.wide.s32 	%rd78, %r30, 4;
	add.s64 	%rd79, %rd12, %rd78;
	ld.global.f32 	%f81, [%rd79];
	add.s64 	%rd80, %rd13, %rd78;
	ld.global.f32 	%f82, [%rd80];
	fma.rn.f32 	%f83, %f2, %f81, %f82;
	add.s64 	%rd81, %rd14, %rd78;
	st.global.f32 	[%rd81], %f83;
$L__BB2_48:
	add.s32 	%r75, %r75, 4;
$L__BB2_49:
	setp.eq.s32 	%p31, %r26, 0;
	@%p31 bra 	$L__BB2_59;
	setp.eq.s32 	%p32, %r26, 1;
	@%p32 bra 	$L__BB2_56;
	shl.b32 	%r67, %r75, 7;
	add.s32 	%r33, %r67, %r6;
	setp.ge.s32 	%p33, %r33, %r4;
	@%p33 bra 	$L__BB2_53;
	mul.wide.s32 	%rd82, %r33, 4;
	add.s64 	%rd83, %rd12, %rd82;
	ld.global.f32 	%f84, [%rd83];
	add.s64 	%rd84, %rd13, %rd82;
	ld.global.f32 	%f85, [%rd84];
	fma.rn.f32 	%f86, %f2, %f84, %f85;
	add.s64 	%rd85, %rd14, %rd82;
	st.global.f32 	[%rd85], %f86;
$L__BB2_53:
	add.s32 	%r34, %r33, 128;
	setp.ge.s32 	%p34, %r34, %r4;
	@%p34 bra 	$L__BB2_55;
	mul.wide.s32 	%rd86, %r34, 4;
	add.s64 	%rd87, %rd12, %rd86;
	ld.global.f32 	%f87, [%rd87];
	add.s64 	%rd88, %rd13, %rd86;
	ld.global.f32 	%f88, [%rd88];
	fma.rn.f32 	%f89, %f2, %f87, %f88;
	add.s64 	%rd89, %rd14, %rd86;
	st.global.f32 	[%rd89], %f89;
$L__BB2_55:
	add.s32 	%r75, %r75, 2;
$L__BB2_56:
	and.b32  	%r68, %r44, 1;
	setp.eq.b32 	%p35, %r68, 1;
	not.pred 	%p36, %p35;
	@%p36 bra 	$L__BB2_59;
	shl.b32 	%r69, %r75, 7;
	add.s32 	%r37, %r69, %r6;
	setp.ge.s32 	%p37, %r37, %r4;
	@%p37 bra 	$L__BB2_59;
	mul.wide.s32 	%rd90, %r37, 4;
	add.s64 	%rd91, %rd12, %rd90;
	ld.global.f32 	%f90, [%rd91];
	add.s64 	%rd92, %rd13, %rd90;
	ld.global.f32 	%f91, [%rd92];
	fma.rn.f32 	%f92, %f2, %f90, %f91;
	add.s64 	%rd93, %rd14, %rd90;
	st.global.f32 	[%rd93], %f92;
$L__BB2_59:
	ret;

}
	// .globl	_ZN3cub18CUB_300001_SM_10006detail9transform16transform_kernelINS2_10policy_hubILb1EN4cuda3std3__45tupleIJN6thrust24THRUST_300001_SM_1000_NS6detail15normal_iteratorINSA_10device_ptrIfEEEESF_EEEE10policy1000El5saxpySF_JPfSK_EEEvT0_iT1_T2_DpNS2_10kernel_argIT3_EE
.visible .entry _ZN3cub18CUB_300001_SM_10006detail9transform16transform_kernelINS2_10policy_hubILb1EN4cuda3std3__45tupleIJN6thrust24THRUST_300001_SM_1000_NS6detail15normal_iteratorINSA_10device_ptrIfEEEESF_EEEE10policy1000El5saxpySF_JPfSK_EEEvT0_iT1_T2_DpNS2_10kernel_argIT3_EE(
	.param .u64 _ZN3cub18CUB_300001_SM_10006detail9transform16transform_kernelINS2_10policy_hubILb1EN4cuda3std3__45tupleIJN6thrust24THRUST_300001_SM_1000_NS6detail15normal_iteratorINSA_10device_ptrIfEEEESF_EEEE10policy1000El5saxpySF_JPfSK_EEEvT0_iT1_T2_DpNS2_10kernel_argIT3_EE_param_0,
	.param .u32 _ZN3cub18CUB_300001_SM_10006detail9transform16transform_kernelINS2_10policy_hubILb1EN4cuda3std3__45tupleIJN6thrust24THRUST_300001_SM_1000_NS6detail15normal_iteratorINSA_10device_ptrIfEEEESF_EEEE10policy1000El5saxpySF_JPfSK_EEEvT0_iT1_T2_DpNS2_10kernel_argIT3_EE_param_1,
	.param .align 4 .b8 _ZN3cub18CUB_300001_SM_10006detail9transform16transform_kernelINS2_10policy_hubILb1EN4cuda3std3__45tupleIJN6thrust24THRUST_300001_SM_1000_NS6detail15normal_iteratorINSA_10device_ptrIfEEEESF_EEEE10policy1000El5saxpySF_JPfSK_EEEvT0_iT1_T2_DpNS2_10kernel_argIT3_EE_param_2[4],
	.param .align 8 .b8 _ZN3cub18CUB_300001_SM_10006detail9transform16transform_kernelINS2_10policy_hubILb1EN4cuda3std3__45tupleIJN6thrust24THRUST_300001_SM_1000_NS6detail15normal_iteratorINSA_10device_ptrIfEEEESF_EEEE10policy1000El5saxpySF_JPfSK_EEEvT0_iT1_T2_DpNS2_10kernel_argIT3_EE_param_3[8],
	.param .align 8 .b8 _ZN3cub18CUB_300001_SM_10006detail9transform16transform_kernelINS2_10policy_hubILb1EN4cuda3std3__45tupleIJN6thrust24THRUST_300001_SM_1000_NS6detail15normal_iteratorINSA_10device_ptrIfEEEESF_EEEE10policy1000El5saxpySF_JPfSK_EEEvT0_iT1_T2_DpNS2_10kernel_argIT3_EE_param_4[16],
	.param .align 8 .b8 _ZN3cub18CUB_300001_SM_10006detail9transform16transform_kernelINS2_10policy_hubILb1EN4cuda3std3__45tupleIJN6thrust24THRUST_300001_SM_1000_NS6detail15normal_iteratorINSA_10device_ptrIfEEEESF_EEEE10policy1000El5saxpySF_JPfSK_EEEvT0_iT1_T2_DpNS2_10kernel_argIT3_EE_param_5[16]
)
.maxntid 128
{
	.reg .pred 	%p<38>;
	.reg .b32 	%r<78>;
	.reg .b32 	%f<93>;
	.reg .b64 	%rd<103>;

	ld.param.f32 	%f2, [_ZN3cub18CUB_300001_SM_10006detail9transform16transform_kernelINS2_10policy_hubILb1EN4cuda3std3__45tupleIJN6thrust24THRUST_300001_SM_1000_NS6detail15normal_iteratorINSA_10device_ptrIfEEEESF_EEEE10policy1000El5saxpySF_JPfSK_EEEvT0_iT1_T2_DpNS2_10kernel_argIT3_EE_param_2];
	ld.param.u64 	%rd30, [_ZN3cub18CUB_300001_SM_10006detail9transform16transform_kernelINS2_10policy_hubILb1EN4cuda3std3__45tupleIJN6thrust24THRUST_300001_SM_1000_NS6detail15normal_iteratorINSA_10device_ptrIfEEEESF_EEEE10policy1000El5saxpySF_JPfSK_EEEvT0_iT1_T2_DpNS2_10kernel_argIT3_EE_param_0];
	ld.param.u64 	%rd28, [_ZN3cub18CUB_300001_SM_10006detail9transform16transform_kernelINS2_10policy_hubILb1EN4cuda3std3__45tupleIJN6thrust24THRUST_300001_SM_1000_NS6detail15normal_iteratorINSA_10device_ptrIfEEEESF_EEEE10policy1000El5saxpySF_JPfSK_EEEvT0_iT1_T2_DpNS2_10kernel_argIT3_EE_param_5];
	ld.param.u64 	%rd26, [_ZN3cub18CUB_300001_SM_10006detail9transform16transform_kernelINS2_10policy_hubILb1EN4cuda3std3__45tupleIJN6thrust24THRUST_300001_SM_1000_NS6detail15normal_iteratorINSA_10device_ptrIfEEEESF_EEEE10policy1000El5saxpySF_JPfSK_EEEvT0_iT1_T2_DpNS2_10kernel_argIT3_EE_param_4];
	ld.param.u64 	%rd31, [_ZN3cub18CUB_300001_SM_10006detail9transform16transform_kernelINS2_10policy_hubILb1EN4cuda3std3__45tupleIJN6thrust24THRUST_300001_SM_1000_NS6detail15normal_iteratorINSA_10device_ptrIfEEEESF_EEEE10policy1000El5saxpySF_JPfSK_EEEvT0_iT1_T2_DpNS2_10kernel_argIT3_EE_param_3];
	ld.param.u32 	%r42, [_ZN3cub18CUB_300001_SM_10006detail9transform16transform_kernelINS2_10policy_hubILb1EN4cuda3std3__45tupleIJN6thrust24THRUST_300001_SM_1000_NS6detail15normal_iteratorINSA_10device_ptrIfEEEESF_EEEE10policy1000El5saxpySF_JPfSK_EEEvT0_iT1_T2_DpNS2_10kernel_argIT3_EE_param_1];
	cvta.to.global.u64 	%rd1, %rd31;
	cvta.to.global.u64 	%rd2, %rd26;
	cvta.to.global.u64 	%rd3, %rd28;
	shl.b32 	%r1, %r42, 7;
	mov.u32 	%r43, %ctaid.x;
	cvt.u64.u32 	%rd32, %r43;
	cvt.s64.s32 	%rd33, %r1;
	mul.lo.s64 	%rd4, %rd33, %rd32;
	sub.s64 	%rd34, %rd30, %rd4;
	min.s64 	%rd35, %rd34, %rd33;
	cvt.u32.u64 	%r2, %rd35;
	shl.b32 	%r3, %r2, 2;
	mov.u32 	%r4, %tid.x;
	shl.b32 	%r68, %r4, 7;
	setp.ge.s32 	%p1, %r68, %r3;
	@%p1 bra 	$L__BB3_5;
	shl.b64 	%rd5, %rd4, 2;
	add.s64 	%rd36, %rd2, %rd5;
	mul.wide.u32 	%rd6, %r4, 128;
	add.s64 	%rd100, %rd36, %rd6;
	mov.u32 	%r67, %r68;
$L__BB3_2:
	.pragma "nounroll";
	// begin inline asm
	prefetch.global.L2 [%rd100];
	// end inline asm
	add.s32 	%r67, %r67, 16384;
	add.s64 	%rd100, %rd100, 16384;
	setp.lt.s32 	%p2, %r67, %r3;
	@%p2 bra 	$L__BB3_2;
	add.s64 	%rd38, %rd3, %rd5;
	add.s64 	%rd101, %rd38, %rd6;
$L__BB3_4:
	.pragma "nounroll";
	// begin inline asm
	prefetch.global.L2 [%rd101];
	// end inline asm
	add.s32 	%r68, %r68, 16384;
	add.s64 	%rd101, %rd101, 16384;
	setp.lt.s32 	%p3, %r68, %r3;
	@%p3 bra 	$L__BB3_4;
$L__BB3_5:
	shl.b64 	%rd102, %rd4, 2;
	add.s64 	%rd13, %rd2, %rd102;
	add.s64 	%rd14, %rd3, %rd102;
	add.s64 	%rd15, %rd1, %rd102;
	setp.eq.s32 	%p4, %r1, %r2;
	@%p4 bra 	$L__BB3_47;
	setp.lt.s32 	%p5, %r42, 1;
	@%p5 bra 	$L__BB3_59;
	and.b32  	%r10, %r42, 7;
	setp.lt.u32 	%p6, %r42, 8;
	mov.b32 	%r75, 0;
	@%p6 bra 	$L__BB3_26;
	and.b32  	%r75, %r42, 2147483640;
	mov.b32 	%r71, 0;
$L__BB3_9:
	.pragma "nounroll";
	shl.b32 	%r46, %r71, 7;
	add.s32 	%r21, %r46, %r4;
	setp.ge.s32 	%p7, %r21, %r2;
	@%p7 bra 	$L__BB3_11;
	mul.wide.u32 	%rd41, %r21, 4;
	add.s64 	%rd42, %rd13, %rd41;
	ld.global.f32 	%f3, [%rd42];
	add.s64 	%rd43, %rd14, %rd41;
	ld.global.f32 	%f4, [%rd43];
	fma.rn.f32 	%f5, %f2, %f3, %f4;
	add.s64 	%rd44, %rd15, %rd41;
	st.global.f32 	[%rd44], %f5;
$L__BB3_11:
	add.s32 	%r47, %r21, 128;
	setp.ge.s32 	%p8, %r47, %r2;
	mul.wide.s32 	%rd45, %r47, 4;
	add.s64 	%rd23, %rd13, %rd45;
	add.s64 	%rd24, %rd14, %rd45;
	add.s64 	%rd25, %rd15, %rd45;
	@%p8 bra 	$L__BB3_13;
	ld.global.f32 	%f6, [%rd23];
	ld.global.f32 	%f7, [%rd24];
	fma.rn.f32 	%f8, %f2, %f6, %f7;
	st.global.f32 	[%rd25], %f8;
$L__BB3_13:
	add.s32 	%r48, %r21, 256;
	setp.ge.s32 	%p9, %r48, %r2;
	@%p9 bra 	$L__BB3_15;
	ld.global.f32 	%f9, [%rd23+512];
	ld.global.f32 	%f10, [%rd24+512];
	fma.rn.f32 	%f11, %f2, %f9, %f10;
	st.global.f32 	[%rd25+512], %f11;
$L__BB3_15:
	add.s32 	%r49, %r21, 384;
	setp.ge.s32 	%p10, %r49, %r2;
	@%p10 bra 	$L__BB3_17;
	ld.global.f32 	%f12, [%rd23+1024];
	ld.global.f32 	%f13, [%rd24+1024];
	fma.rn.f32 	%f14, %f2, %f12, %f13;
	st.global.f32 	[%rd25+1024], %f14;
$L__BB3_17:
	add.s32 	%r50, %r21, 512;
	setp.ge.s32 	%p11, %r50, %r2;
	@%p11 bra 	$L__BB3_19;
	ld.global.f32 	%f15, [%rd23+1536];
	ld.global.f32 	%f16, [%rd24+1536];
	fma.rn.f32 	%f17, %f2, %f15, %f16;
	st.global.f32 	[%rd25+1536], %f17;
$L__BB3_19:
	add.s32 	%r51, %r21, 640;
	setp.ge.s32 	%p12, %r51, %r2;
	@%p12 bra 	$L__BB3_21;
	ld.global.f32 	%f18, [%rd23+2048];
	ld.global.f32 	%f19, [%rd24+2048];
	fma.rn.f32 	%f20, %f2, %f18, %f19;
	st.global.f32 	[%rd25+2048], %f20;
$L__BB3_21:
	add.s32 	%r52, %r21, 768;
	setp.ge.s32 	%p13, %r52, %r2;
	@%p13 bra 	$L__BB3_23;
	ld.global.f32 	%f21, [%rd23+2560];
	ld.global.f32 	%f22, [%rd24+2560];
	fma.rn.f32 	%f23, %f2, %f21, %f22;
	st.global.f32 	[%rd25+2560], %f23;
$L__BB3_23:
	add.s32 	%r53, %r21, 896;
	setp.ge.s32 	%p14, %r53, %r2;
	@%p14 bra 	$L__BB3_25;
	ld.global.f32 	%f24, [%rd23+3072];
	ld.global.f32 	%f25, [%rd24+3072];
	fma.rn.f32 	%f26, %f2, %f24, %f25;
	st.global.f32 	[%rd25+3072], %f26;
$L__BB3_25:
	add.s32 	%r71, %r71, 8;
	setp.eq.s32 	%p15, %r71, %r75;
	@%p15 bra 	$L__BB3_26;
	bra.uni 	$L__BB3_9;
$L__BB3_26:
	setp.eq.s32 	%p16, %r10, 0;
	@%p16 bra 	$L__BB3_59;
	and.b32  	%r30, %r42, 3;
	setp.lt.u32 	%p17, %r10, 4;
	@%p17 bra 	$L__BB3_37;
	shl.b32 	%r54, %r75, 7;
	add.s32 	%r31, %r54, %r4;
	setp.ge.s32 	%p18, %r31, %r2;
	@%p18 bra 	$L__BB3_30;
	mul.wide.s32 	%rd46, %r31, 4;
	add.s64 	%rd47, %rd13, %rd46;
	ld.global.f32 	%f27, [%rd47];
	add.s64 	%rd48, %rd14, %rd46;
	ld.global.f32 	%f28, [%rd48];
	fma.rn.f32 	%f29, %f2, %f27, %f28;
	add.s64 	%rd49, %rd15, %rd46;
	st.global.f32 	[%rd49], %f29;
$L__BB3_30:
	add.s32 	%r32, %r31, 128;
	setp.ge.s32 	%p19, %r32, %r2;
	@%p19 bra 	$L__BB3_32;
	mul.wide.s32 	%rd50, %r32, 4;
	add.s64 	%rd51, %rd13, %rd50;
	ld.global.f32 	%f30, [%rd51];
	add.s64 	%rd52, %rd14, %rd50;
	ld.global.f32 	%f31, [%rd52];
	fma.rn.f32 	%f32, %f2, %f30, %f31;
	add.s64 	%rd53, %rd15, %rd50;
	st.global.f32 	[%rd53], %f32;
$L__BB3_32:
	add.s32 	%r33, %r31, 256;
	setp.ge.s32 	%p20, %r33, %r2;
	@%p20 bra 	$L__BB3_34;
	mul.wide.s32 	%rd54, %r33, 4;
	add.s64 	%rd55, %rd13, %rd54;
	ld.global.f32 	%f33, [%rd55];
	add.s64 	%rd56, %rd14, %rd54;
	ld.global.f32 	%f34, [%rd56];
	fma.rn.f32 	%f35, %f2, %f33, %f34;
	add.s64 	%rd57, %rd15, %rd54;
	st.global.f32 	[%rd57], %f35;
$L__BB3_34:
	add.s32 	%r34, %r31, 384;
	setp.ge.s32 	%p21, %r34, %r2;
	@%p21 bra 	$L__BB3_36;
	mul.wide.s32 	%rd58, %r34, 4;
	add.s64 	%rd59, %rd13, %rd58;
	ld.global.f32 	%f36, [%rd59];
	add.s64 	%rd60, %rd14, %rd58;
	ld.global.f32 	%f37, [%rd60];
	fma.rn.f32 	%f38, %f2, %f36, %f37;
	add.s64 	%rd61, %rd15, %rd58;
	st.global.f32 	[%rd61], %f38;
$L__BB3_36:
	add.s32 	%r75, %r75, 4;
$L__BB3_37:
	setp.eq.s32 	%p22, %r30, 0;
	@%p22 bra 	$L__BB3_59;
	setp.eq.s32 	%p23, %r30, 1;
	@%p23 bra 	$L__BB3_44;
	shl.b32 	%r55, %r75, 7;
	add.s32 	%r37, %r55, %r4;
	setp.ge.s32 	%p24, %r37, %r2;
	@%p24 bra 	$L__BB3_41;
	mul.wide.s32 	%rd62, %r37, 4;
	add.s64 	%rd63, %rd13, %rd62;
	ld.global.f32 	%f39, [%rd63];
	add.s64 	%rd64, %rd14, %rd62;
	ld.global.f32 	%f40, [%rd64];
	fma.rn.f32 	%f41, %f2, %f39, %f40;
	add.s64 	%rd65, %rd15, %rd62;
	st.global.f32 	[%rd65], %f41;
$L__BB3_41:
	add.s32 	%r38, %r37, 128;
	setp.ge.s32 	%p25, %r38, %r2;
	@%p25 bra 	$L__BB3_43;
	mul.wide.s32 	%rd66, %r38, 4;
	add.s64 	%rd67, %rd13, %rd66;
	ld.global.f32 	%f42, [%rd67];
	add.s64 	%rd68, %rd14, %rd66;
	ld.global.f32 	%f43, [%rd68];
	fma.rn.f32 	%f44, %f2, %f42, %f43;
	add.s64 	%rd69, %rd15, %rd66;
	st.global.f32 	[%rd69], %f44;
$L__BB3_43:
	add.s32 	%r75, %r75, 2;
$L__BB3_44:
	and.b32  	%r56, %r42, 1;
	setp.eq.b32 	%p26, %r56, 1;
	not.pred 	%p27, %p26;
	@%p27 bra 	$L__BB3_59;
	shl.b32 	%r57, %r75, 7;
	add.s32 	%r41, %r57, %r4;
	setp.ge.s32 	%p28, %r41, %r2;
	@%p28 bra 	$L__BB3_59;
	mul.wide.s32 	%rd70, %r41, 4;
	add.s64 	%rd71, %rd13, %rd70;
	ld.global.f32 	%f45, [%rd71];
	add.s64 	%rd72, %rd14, %rd70;
	ld.global.f32 	%f46, [%rd72];
	fma.rn.f32 	%f47, %f2, %f45, %f46;
	add.s64 	%rd73, %rd15, %rd70;
	st.global.f32 	[%rd73], %f47;
	bra.uni 	$L__BB3_59;
$L__BB3_47:
	setp.lt.s32 	%p29, %r42, 1;
	@%p29 bra 	$L__BB3_59;
	and.b32  	%r12, %r42, 7;
	setp.lt.u32 	%p30, %r42, 8;
	mov.b32 	%r73, 0;
	@%p30 bra 	$L__BB3_51;
	and.b32  	%r59, %r42, 2147483640;
	neg.s32 	%r70, %r59;
	mul.wide.u32 	%rd74, %r4, 4;
	add.s64 	%rd16, %rd1, %rd74;
	add.s64 	%rd75, %rd102, 1536;
	add.s64 	%rd18, %rd2, %rd75;
	add.s32 	%r69, %r4, 128;
	add.s64 	%rd19, %rd3, %rd75;
	add.s64 	%rd20, %rd1, %rd75;
$L__BB3_50:
	.pragma "nounroll";
	and.b32  	%r73, %r42, 2147483640;
	mul.wide.s32 	%rd76, %r69, 4;
	add.s64 	%rd77, %rd18, %rd76;
	add.s64 	%rd78, %rd19, %rd76;
	add.s64 	%rd79, %rd20, %rd76;
	cvta.to.global.u64 	%rd80, %rd26;
	mul.wide.u32 	%rd81, %r4, 4;
	add.s64 	%rd82, %rd80, %rd81;
	add.s64 	%rd83, %rd82, %rd102;
	ld.global.f32 	%f48, [%rd83];
	cvta.to.global.u64 	%rd84, %rd28;
	add.s64 	%rd85, %rd84, %rd81;
	add.s64 	%rd86, %rd85, %rd102;
	ld.global.f32 	%f49, [%rd86];
	fma.rn.f32 	%f50, %f2, %f48, %f49;
	add.s64 	%rd87, %rd16, %rd102;
	st.global.f32 	[%rd87], %f50;
	ld.global.f32 	%f51, [%rd77+-1536];
	ld.global.f32 	%f52, [%rd78+-1536];
	fma.rn.f32 	%f53, %f2, %f51, %f52;
	st.global.f32 	[%rd79+-1536], %f53;
	ld.global.f32 	%f54, [%rd77+-1024];
	ld.global.f32 	%f55, [%rd78+-1024];
	fma.rn.f32 	%f56, %f2, %f54, %f55;
	st.global.f32 	[%rd79+-1024], %f56;
	ld.global.f32 	%f57, [%rd77+-512];
	ld.global.f32 	%f58, [%rd78+-512];
	fma.rn.f32 	%f59, %f2, %f57, %f58;
	st.global.f32 	[%rd79+-512], %f59;
	ld.global.f32 	%f60, [%rd77];
	ld.global.f32 	%f61, [%rd78];
	fma.rn.f32 	%f62, %f2, %f60, %f61;
	st.global.f32 	[%rd79], %f62;
	ld.global.f32 	%f63, [%rd77+512];
	ld.global.f32 	%f64, [%rd78+512];
	fma.rn.f32 	%f65, %f2, %f63, %f64;
	st.global.f32 	[%rd79+512], %f65;
	ld.global.f32 	%f66, [%rd77+1024];
	ld.global.f32 	%f67, [%rd78+1024];
	fma.rn.f32 	%f68, %f2, %f66, %f67;
	st.global.f32 	[%rd79+1024], %f68;
	ld.global.f32 	%f69, [%rd77+1536];
	ld.global.f32 	%f70, [%rd78+1536];
	fma.rn.f32 	%f71, %f2, %f69, %f70;
	st.global.f32 	[%rd79+1536], %f71;
	add.s32 	%r70, %r70, 8;
	add.s64 	%rd102, %rd102, 4096;
	add.s32 	%r69, %r69, 1024;
	setp.eq.s32 	%p31, %r70, 0;
	@%p31 bra 	$L__BB3_51;
	bra.uni 	$L__BB3_50;
$L__BB3_51:
	setp.eq.s32 	%p32, %r12, 0;
	@%p32 bra 	$L__BB3_59;
	and.b32  	%r24, %r42, 3;
	setp.lt.u32 	%p33, %r12, 4;
	@%p33 bra 	$L__BB3_54;
	shl.b32 	%r60, %r73, 7;
	add.s32 	%r61, %r60, %r4;
	mul.wide.s32 	%rd88, %r61, 4;
	add.s64 	%rd89, %rd13, %rd88;
	ld.global.f32 	%f72, [%rd89];
	add.s64 	%rd90, %rd14, %rd88;
	ld.global.f32 	%f73, [%rd90];
	fma.rn.f32 	%f74, %f2, %f72, %f73;
	add.s64 	%rd91, %rd15, %rd88;
	st.global.f32 	[%rd91], %f74;
	ld.global.f32 	%f75, [%rd89+512];
	ld.global.f32 	%f76, [%rd90+512];
	fma.rn.f32 	%f77, %f2, %f75, %f76;
	st.global.f32 	[%rd91+512], %f77;
	ld.global.f32 	%f78, [%rd89+1024];
	ld.global.f32 	%f79, [%rd90+1024];
	fma.rn.f32 	%f80, %f2, %f78, %f79;
	st.global.f32 	[%rd91+1024], %f80;
	ld.global.f32 	%f81, [%rd89+1536];
	ld.global.f32 	%f82, [%rd90+1536];
	fma.rn.f32 	%f83, %f2, %f81, %f82;
	st.global.f32 	[%rd91+1536], %f83;
	add.s32 	%r73, %r73, 4;
$L__BB3_54:
	setp.eq.s32 	%p34, %r24, 0;
	@%p34 bra 	$L__BB3_59;
	setp.eq.s32 	%p35, %r24, 1;
	@%p35 bra 	$L__BB3_57;
	shl.b32 	%r62, %r73, 7;
	add.s32 	%r63, %r62, %r4;
	mul.wide.s32 	%rd92, %r63, 4;
	add.s64 	%rd93, %rd13, %rd92;
	ld.global.f32 	%f84, [%rd93];
	add.s64 	%rd94, %rd14, %rd92;
	ld.global.f32 	%f85, [%rd94];
	fma.rn.f32 	%f86, %f2, %f84, %f85;
	add.s64 	%rd95, %rd15, %rd92;
	st.global.f32 	[%rd95], %f86;
	ld.global.f32 	%f87, [%rd93+512];
	ld.global.f32 	%f88, [%rd94+512];
	fma.rn.f32 	%f89, %f2, %f87, %f88;
	st.global.f32 	[%rd95+512], %f89;
	add.s32 	%r73, %r73, 2;
$L__BB3_57:
	and.b32  	%r64, %r42, 1;
	setp.eq.b32 	%p36, %r64, 1;
	not.pred 	%p37, %p36;
	@%p37 bra 	$L__BB3_59;
	shl.b32 	%r65, %r73, 7;
	add.s32 	%r66, %r65, %r4;
	mul.wide.s32 	%rd96, %r66, 4;
	add.s64 	%rd97, %rd13, %rd96;
	ld.global.f32 	%f90, [%rd97];
	add.s64 	%rd98, %rd14, %rd96;
	ld.global.f32 	%f91, [%rd98];
	fma.rn.f32 	%f92, %f2, %f90, %f91;
	add.s64 	%rd99, %rd15, %rd96;
	st.global.f32 	[%rd99], %f92;
$L__BB3_59:
	ret;

}


// ===== COMPILED SASS (sm_100) =====

	.target	sm_100

	.elftype	@"ET_EXEC"


//--------------------- .note.nv.tkinfo           --------------------------
	.section	.note.nv.tkinfo,"",@"SHT_NOTE"
	.sectionflags	@"SHF_NOTE_NV_TKINFO"
	.tkinfo
        /*0018*/ 	.word	0x00000002
        /*0030*/ 	.string	""
        /*0030*/ 	.string	"ptxas"
        /*0030*/ 	.string	"Cuda compilation tools, release 13.0, V13.0.88"
        /*0030*/ 	.string	"Build cuda_13.0.r13.0/compiler.36424714_0"
        /*0030*/ 	.string	"-arch sm_100 -m 64 "



//--------------------- .note.nv.cuinfo           --------------------------
	.section	.note.nv.cuinfo,"",@"SHT_NOTE"
	.sectionflags	@"SHF_NOTE_NV_CUINFO"
        /*0018*/ 	.short	0x0002
        /*001a*/ 	.short	0x0064
        /*001c*/ 	.short	0x0082
	.zero		2


//--------------------- .nv.info                  --------------------------
	.section	.nv.info,"",@"SHT_CUDA_INFO"
	.align	4


	//----- nvinfo : EIATTR_REGCOUNT
	.align		4
        /*0000*/ 	.byte	0x04, 0x2f
        /*0002*/ 	.short	(.L_46 - .L_45)
	.align		4
.L_45:
        /*0004*/ 	.word	index@(_ZN3cub18CUB_300001_SM_10006detail11EmptyKernelIvEEvv)
        /*0008*/ 	.word	0x00000004


	//----- nvinfo : EIATTR_FRAME_SIZE
	.align		4
.L_46:
        /*000c*/ 	.byte	0x04, 0x11
        /*000e*/ 	.short	(.L_48 - .L_47)
	.align		4
.L_47:
        /*0010*/ 	.word	index@(_ZN3cub18CUB_300001_SM_10006detail11EmptyKernelIvEEvv)
        /*0014*/ 	.word	0x00000000


	//----- nvinfo : EIATTR_REGCOUNT
	.align		4
.L_48:
        /*0018*/ 	.byte	0x04, 0x2f
        /*001a*/ 	.short	(.L_50 - .L_49)
	.align		4
.L_49:
        /*001c*/ 	.word	index@(_ZN3cub18CUB_300001_SM_10006detail8for_each13static_kernelINS2_12policy_hub_t12policy_500_tEmN6thrust24THRUST_300001_SM_1000_NS8cuda_cub20__uninitialized_fill7functorINS7_10device_ptrIfEEfEEEEvT0_T1_)
        /*0020*/ 	.word	0x00000008


	//----- nvinfo : EIATTR_FRAME_SIZE
	.align		4
.L_50:
        /*0024*/ 	.byte	0x04, 0x11
        /*0026*/ 	.short	(.L_52 - .L_51)
	.align		4
.L_51:
        /*0028*/ 	.word	index@(_ZN3cub18CUB_300001_SM_10006detail8for_each13static_kernelINS2_12policy_hub_t12policy_500_tEmN6thrust24THRUST_300001_SM_1000_NS8cuda_cub20__uninitialized_fill7functorINS7_10device_ptrIfEEfEEEEvT0_T1_)
        /*002c*/ 	.word	0x00000000


	//----- nvinfo : EIATTR_REGCOUNT
	.align		4
.L_52:
        /*0030*/ 	.byte	0x04, 0x2f
        /*0032*/ 	.short	(.L_54 - .L_53)
	.align		4
.L_53:
        /*0034*/ 	.word	index@(_ZN3cub18CUB_300001_SM_10006detail9transform16transform_kernelINS2_10policy_hubILb1EN4cuda3std3__45tupleIJN6thrust24THRUST_300001_SM_1000_NS6detail15normal_iteratorINSA_10device_ptrIfEEEESF_EEEE10policy1000Ei5saxpySF_JPfSK_EEEvT0_iT1_T2_DpNS2_10kernel_argIT3_EE)
        /*0038*/ 	.word	0x0000001e


	//----- nvinfo : EIATTR_FRAME_SIZE
	.align		4
.L_54:
        /*003c*/ 	.byte	0x04, 0x11
        /*003e*/ 	.short	(.L_56 - .L_55)
	.align		4
.L_55:
        /*0040*/ 	.word	index@(_ZN3cub18CUB_300001_SM_10006detail9transform16transform_kernelINS2_10policy_hubILb1EN4cuda3std3__45tupleIJN6thrust24THRUST_300001_SM_1000_NS6detail15normal_iteratorINSA_10device_ptrIfEEEESF_EEEE10policy1000Ei5saxpySF_JPfSK_EEEvT0_iT1_T2_DpNS2_10kernel_argIT3_EE)
        /*0044*/ 	.word	0x00000000


	//----- nvinfo : EIATTR_REGCOUNT
	.align		4
.L_56:
        /*0048*/ 	.byte	0x04, 0x2f
        /*004a*/ 	.short	(.L_58 - .L_57)
	.align		4
.L_57:
        /*004c*/ 	.word	index@(_ZN3cub18CUB_300001_SM_10006detail9transform16transform_kernelINS2_10policy_hubILb1EN4cuda3std3__45tupleIJN6thrust24THRUST_300001_SM_1000_NS6detail15normal_iteratorINSA_10device_ptrIfEEEESF_EEEE10policy1000El5saxpySF_JPfSK_EEEvT0_iT1_T2_DpNS2_10kernel_argIT3_EE)
        /*0050*/ 	.word	0x00000020


	//----- nvinfo : EIATTR_FRAME_SIZE
	.align		4
.L_58:
        /*0054*/ 	.byte	0x04, 0x11
        /*0056*/ 	.short	(.L_60 - .L_59)
	.align		4
.L_59:
        /*0058*/ 	.word	index@(_ZN3cub18CUB_300001_SM_10006detail9transform16transform_kernelINS2_10policy_hubILb1EN4cuda3std3__45tupleIJN6thrust24THRUST_300001_SM_1000_NS6detail15normal_iteratorINSA_10device_ptrIfEEEESF_EEEE10policy1000El5saxpySF_JPfSK_EEEvT0_iT1_T2_DpNS2_10kernel_argIT3_EE)
        /*005c*/ 	.word	0x00000000


	//----- nvinfo : EIATTR_MIN_STACK_SIZE
	.align		4
.L_60:
        /*0060*/ 	.byte	0x04, 0x12
        /*0062*/ 	.short	(.L_62 - .L_61)
	.align		4
.L_61:
        /*0064*/ 	.word	index@(_ZN3cub18CUB_300001_SM_10006detail9transform16transform_kernelINS2_10policy_hubILb1EN4cuda3std3__45tupleIJN6thrust24THRUST_300001_SM_1000_NS6detail15normal_iteratorINSA_10device_ptrIfEEEESF_EEEE10policy1000El5saxpySF_JPfSK_EEEvT0_iT1_T2_DpNS2_10kernel_argIT3_EE)
        /*0068*/ 	.word	0x00000000


	//----- nvinfo : EIATTR_MIN_STACK_SIZE
	.align		4
.L_62:
        /*006c*/ 	.byte	0x04, 0x12
        /*006e*/ 	.short	(.L_64 - .L_63)
	.align		4
.L_63:
        /*0070*/ 	.word	index@(_ZN3cub18CUB_300001_SM_10006detail9transform16transform_kernelINS2_10policy_hubILb1EN4cuda3std3__45tupleIJN6thrust24THRUST_300001_SM_1000_NS6detail15normal_iteratorINSA_10device_ptrIfEEEESF_EEEE10policy1000Ei5saxpySF_JPfSK_EEEvT0_iT1_T2_DpNS2_10kernel_argIT3_EE)
        /*0074*/ 	.word	0x00000000


	//----- nvinfo : EIATTR_MIN_STACK_SIZE
	.align		4
.L_64:
        /*0078*/ 	.byte	0x04, 0x12
        /*007a*/ 	.short	(.L_66 - .L_65)
	.align		4
.L_65:
        /*007c*/ 	.word	index@(_ZN3cub18CUB_300001_SM_10006detail8for_each13static_kernelINS2_12policy_hub_t12policy_500_tEmN6thrust24THRUST_300001_SM_1000_NS8cuda_cub20__uninitialized_fill7functorINS7_10device_ptrIfEEfEEEEvT0_T1_)
        /*0080*/ 	.word	0x00000000


	//----- nvinfo : EIATTR_MIN_STACK_SIZE
	.align		4
.L_66:
        /*0084*/ 	.byte	0x04, 0x12
        /*0086*/ 	.short	(.L_68 - .L_67)
	.align		4
.L_67:
        /*0088*/ 	.word	index@(_ZN3cub18CUB_300001_SM_10006detail11EmptyKernelIvEEvv)
        /*008c*/ 	.word	0x00000000
.L_68:


//--------------------- .nv.compat                --------------------------
	.section	.nv.compat,"",@"SHT_CUDA_COMPAT_INFO"
	.align	4
        /*0000*/ 	.byte	0x02, 0x09, 0x00, 0x00, 0x02, 0x02, 0x01, 0x00, 0x02, 0x05, 0x05, 0x00, 0x03, 0x07, 0x01, 0x01
        /*0010*/ 	.byte	0x02, 0x03, 0x00, 0x00, 0x02, 0x06, 0x01, 0x00, 0x04, 0x0b, 0x08, 0x00, 0x09, 0x00, 0x00, 0x00
        /*0020*/ 	.byte	0x00, 0x00, 0x00, 0x00


//--------------------- .nv.info._ZN3cub18CUB_300001_SM_10006detail9transform16transform_kernelINS2_10policy_hubILb1EN4cuda3std3__45tupleIJN6thrust24THRUST_300001_SM_1000_NS6detail15normal_iteratorINSA_10device_ptrIfEEEESF_EEEE10policy1000El5saxpySF_JPfSK_EEEvT0_iT1_T2_DpNS2_10kernel_argIT3_EE --------------------------
	.section	.nv.info._ZN3cub18CUB_300001_SM_10006detail9transform16transform_kernelINS2_10policy_hubILb1EN4cuda3std3__45tupleIJN6thrust24THRUST_300001_SM_1000_NS6detail15normal_iteratorINSA_10device_ptrIfEEEESF_EEEE10policy1000El5saxpySF_JPfSK_EEEvT0_iT1_T2_DpNS2_10kernel_argIT3_EE,"",@"SHT_CUDA_INFO"
	.sectionflags	@""
	.align	4


	//----- nvinfo : EIATTR_CUDA_API_VERSION
	.align		4
        /*0000*/ 	.byte	0x04, 0x37
        /*0002*/ 	.short	(.L_70 - .L_69)
.L_69:
        /*0004*/ 	.word	0x00000082


	//----- nvinfo : EIATTR_KPARAM_INFO
	.align		4
.L_70:
        /*0008*/ 	.byte	0x04, 0x17
        /*000a*/ 	.short	(.L_72 - .L_71)
.L_71:
        /*000c*/ 	.word	0x00000000
        /*0010*/ 	.short	0x0005
        /*0012*/ 	.short	0x0028
        /*0014*/ 	.byte	0x00, 0xf0, 0x41, 0x00


	//----- nvinfo : EIATTR_KPARAM_INFO
	.align		4
.L_72:
        /*0018*/ 	.byte	0x04, 0x17
        /*001a*/ 	.short	(.L_74 - .L_73)
.L_73:
        /*001c*/ 	.word	0x00000000
        /*0020*/ 	.short	0x0004
        /*0022*/ 	.short	0x0018
        /*0024*/ 	.byte	0x00, 0xf0, 0x41, 0x00


	//----- nvinfo : EIATTR_KPARAM_INFO
	.align		4
.L_74:
        /*0028*/ 	.byte	0x04, 0x17
        /*002a*/ 	.short	(.L_76 - .L_75)
.L_75:
        /*002c*/ 	.word	0x00000000
        /*0030*/ 	.short	0x0003
        /*0032*/ 	.short	0x0010
        /*0034*/ 	.byte	0x00, 0xf0, 0x21, 0x00


	//----- nvinfo : EIATTR_KPARAM_INFO
	.align		4
.L_76:
        /*0038*/ 	.byte	0x04, 0x17
        /*003a*/ 	.short	(.L_78 - .L_77)
.L_77:
        /*003c*/ 	.word	0x00000000
        /*0040*/ 	.short	0x0002
        /*0042*/ 	.short	0x000c
        /*0044*/ 	.byte	0x00, 0xf0, 0x11, 0x00


	//----- nvinfo : EIATTR_KPARAM_INFO
	.align		4
.L_78:
        /*0048*/ 	.byte	0x04, 0x17
        /*004a*/ 	.short	(.L_80 - .L_79)
.L_79:
        /*004c*/ 	.word	0x00000000
        /*0050*/ 	.short	0x0001
        /*0052*/ 	.short	0x0008
        /*0054*/ 	.byte	0x00, 0xf0, 0x11, 0x00


	//----- nvinfo : EIATTR_KPARAM_INFO
	.align		4
.L_80:
        /*0058*/ 	.byte	0x04, 0x17
        /*005a*/ 	.short	(.L_82 - .L_81)
.L_81:
        /*005c*/ 	.word	0x00000000
        /*0060*/ 	.short	0x0000
        /*0062*/ 	.short	0x0000
        /*0064*/ 	.byte	0x00, 0xf0, 0x21, 0x00


	//----- nvinfo : EIATTR_SPARSE_MMA_MASK
	.align		4
.L_82:
        /*0068*/ 	.byte	0x03, 0x50
        /*006a*/ 	.short	0x0000


	//----- nvinfo : EIATTR_MAXREG_COUNT
	.align		4
        /*006c*/ 	.byte	0x03, 0x1b
        /*006e*/ 	.short	0x00ff


	//----- nvinfo : EIATTR_MERCURY_ISA_VERSION
	.align		4
        /*0070*/ 	.byte	0x03, 0x5f
        /*0072*/ 	.short	0x0101


	//----- nvinfo : EIATTR_VRC_CTA_INIT_COUNT
	.align		4
        /*0074*/ 	.byte	0x02, 0x4a
	.zero		1
	.zero		1


	//----- nvinfo : EIATTR_EXIT_INSTR_OFFSETS
	.align		4
        /*0078*/ 	.byte	0x04, 0x1c
        /*007a*/ 	.short	(.L_84 - .L_83)


	//   ....[0]....
.L_83:
        /*007c*/ 	.word	0x000003e0


	//   ....[1]....
        /*0080*/ 	.word	0x00000c90


	//   ....[2]....
        /*0084*/ 	.word	0x00000f80


	//   ....[3]....
        /*0088*/ 	.word	0x00001120


	//   ....[4]....
        /*008c*/ 	.word	0x00001150


	//   ....[5]....
        /*0090*/ 	.word	0x000011e0


	//   ....[6]....
        /*0094*/ 	.word	0x00001200


	//   ....[7]....
        /*0098*/ 	.word	0x00001700


	//   ....[8]....
        /*009c*/ 	.word	0x00001960


	//   ....[9]....
        /*00a0*/ 	.word	0x00001a90


	//   ....[10]....
        /*00a4*/ 	.word	0x00001b30


	//----- nvinfo : EIATTR_MAX_THREADS
	.align		4
.L_84:
        /*00a8*/ 	.byte	0x04, 0x05
        /*00aa*/ 	.short	(.L_86 - .L_85)
.L_85:
        /*00ac*/ 	.word	0x00000080
        /*00b0*/ 	.word	0x00000001
        /*00b4*/ 	.word	0x00000001


	//----- nvinfo : EIATTR_CRS_STACK_SIZE
	.align		4
.L_86:
        /*00b8*/ 	.byte	0x04, 0x1e
        /*00ba*/ 	.short	(.L_88 - .L_87)
.L_87:
        /*00bc*/ 	.word	0x00000000


	//----- nvinfo : EIATTR_CBANK_PARAM_SIZE
	.align		4
.L_88:
        /*00c0*/ 	.byte	0x03, 0x19
        /*00c2*/ 	.short	0x0038


	//----- nvinfo : EIATTR_PARAM_CBANK
	.align		4
        /*00c4*/ 	.byte	0x04, 0x0a
        /*00c6*/ 	.short	(.L_90 - .L_89)
	.align		4
.L_89:
        /*00c8*/ 	.word	index@(.nv.constant0._ZN3cub18CUB_300001_SM_10006detail9transform16transform_kernelINS2_10policy_hubILb1EN4cuda3std3__45tupleIJN6thrust24THRUST_300001_SM_1000_NS6detail15normal_iteratorINSA_10device_ptrIfEEEESF_EEEE10policy1000El5saxpySF_JPfSK_EEEvT0_iT1_T2_DpNS2_10kernel_argIT3_EE)
        /*00cc*/ 	.short	0x0380
        /*00ce*/ 	.short	0x0038


	//----- nvinfo : EIATTR_SW_WAR
	.align		4
.L_90:
        /*00d0*/ 	.byte	0x04, 0x36
        /*00d2*/ 	.short	(.L_92 - .L_91)
.L_91:
        /*00d4*/ 	.word	0x00000008
.L_92:


//--------------------- .nv.info._ZN3cub18CUB_300001_SM_10006detail9transform16transform_kernelINS2_10policy_hubILb1EN4cuda3std3__45tupleIJN6thrust24THRUST_300001_SM_1000_NS6detail15normal_iteratorINSA_10device_ptrIfEEEESF_EEEE10policy1000Ei5saxpySF_JPfSK_EEEvT0_iT1_T2_DpNS2_10kernel_argIT3_EE --------------------------
	.section	.nv.info._ZN3cub18CUB_300001_SM_10006detail9transform16transform_kernelINS2_10policy_hubILb1EN4cuda3std3__45tupleIJN6thrust24THRUST_300001_SM_1000_NS6detail15normal_iteratorINSA_10device_ptrIfEEEESF_EEEE10policy1000Ei5saxpySF_JPfSK_EEEvT0_iT1_T2_DpNS2_10kernel_argIT3_EE,"",@"SHT_CUDA_INFO"
	.sectionflags	@""
	.align	4


	//----- nvinfo : EIATTR_CUDA_API_VERSION
	.align		4
        /*0000*/ 	.byte	0x04, 0x37
        /*0002*/ 	.short	(.L_94 - .L_93)
.L_93:
        /*0004*/ 	.word	0x00000082


	//----- nvinfo : EIATTR_KPARAM_INFO
	.align		4
.L_94:
        /*0008*/ 	.byte	0x04, 0x17
        /*000a*/ 	.short	(.L_96 - .L_95)
.L_95:
        /*000c*/ 	.word	0x00000000
        /*0010*/ 	.short	0x0005
        /*0012*/ 	.short	0x0028
        /*0014*/ 	.byte	0x00, 0xf0, 0x41, 0x00


	//----- nvinfo : EIATTR_KPARAM_INFO
	.align		4
.L_96:
        /*0018*/ 	.byte	0x04, 0x17
        /*001a*/ 	.short	(.L_98 - .L_97)
.L_97:
        /*001c*/ 	.word	0x00000000
        /*0020*/ 	.short	0x0004
        /*0022*/ 	.short	0x0018
        /*0024*/ 	.byte	0x00, 0xf0, 0x41, 0x00


	//----- nvinfo : EIATTR_KPARAM_INFO
	.align		4
.L_98:
        /*0028*/ 	.byte	0x04, 0x17
        /*002a*/ 	.short	(.L_100 - .L_99)
.L_99:
        /*002c*/ 	.word	0x00000000
        /*0030*/ 	.short	0x0003
        /*0032*/ 	.short	0x0010
        /*0034*/ 	.byte	0x00, 0xf0, 0x21, 0x00


	//----- nvinfo : EIATTR_KPARAM_INFO
	.align		4
.L_100:
        /*0038*/ 	.byte	0x04, 0x17
        /*003a*/ 	.short	(.L_102 - .L_101)
.L_101:
        /*003c*/ 	.word	0x00000000
        /*0040*/ 	.short	0x0002
        /*0042*/ 	.short	0x0008
        /*0044*/ 	.byte	0x00, 0xf0, 0x11, 0x00


	//----- nvinfo : EIATTR_KPARAM_INFO
	.align		4
.L_102:
        /*0048*/ 	.byte	0x04, 0x17
        /*004a*/ 	.short	(.L_104 - .L_103)
.L_103:
        /*004c*/ 	.word	0x00000000
        /*0050*/ 	.short	0x0001
        /*0052*/ 	.short	0x0004
        /*0054*/ 	.byte	0x00, 0xf0, 0x11, 0x00


	//----- nvinfo : EIATTR_KPARAM_INFO
	.align		4
.L_104:
        /*0058*/ 	.byte	0x04, 0x17
        /*005a*/ 	.short	(.L_106 - .L_105)
.L_105:
        /*005c*/ 	.word	0x00000000
        /*0060*/ 	.short	0x0000
        /*0062*/ 	.short	0x0000
        /*0064*/ 	.byte	0x00, 0xf0, 0x11, 0x00


	//----- nvinfo : EIATTR_SPARSE_MMA_MASK
	.align		4
.L_106:
        /*0068*/ 	.byte	0x03, 0x50
        /*006a*/ 	.short	0x0000


	//----- nvinfo : EIATTR_MAXREG_COUNT
	.align		4
        /*006c*/ 	.byte	0x03, 0x1b
        /*006e*/ 	.short	0x00ff


	//----- nvinfo : EIATTR_MERCURY_ISA_VERSION
	.align		4
        /*0070*/ 	.byte	0x03, 0x5f
        /*0072*/ 	.short	0x0101


	//----- nvinfo : EIATTR_VRC_CTA_INIT_COUNT
	.align		4
        /*0074*/ 	.byte	0x02, 0x4a
	.zero		1
	.zero		1


	//----- nvinfo : EIATTR_EXIT_INSTR_OFFSETS
	.align		4
        /*0078*/ 	.byte	0x04, 0x1c
        /*007a*/ 	.short	(.L_108 - .L_107)


	//   ....[0]....
.L_107:
        /*007c*/ 	.word	0x000002f0


	//   ....[1]....
        /*0080*/ 	.word	0x00000810


	//   ....[2]....
        /*0084*/ 	.word	0x00000a70


	//   ....[3]....
        /*0088*/ 	.word	0x00000bb0


	//   ....[4]....
        /*008c*/ 	.word	0x00000c60


	//   ....[5]....
        /*0090*/ 	.word	0x00000c90


	//   ....[6]....
        /*0094*/ 	.word	0x00001210


	//   ....[7]....
        /*0098*/ 	.word	0x00001540


	//   ....[8]....
        /*009c*/ 	.word	0x00001700


	//   ....[9]....
        /*00a0*/ 	.word	0x00001730


	//   ....[10]....
        /*00a4*/ 	.word	0x000017d0


	//----- nvinfo : EIATTR_MAX_THREADS
	.align		4
.L_108:
        /*00a8*/ 	.byte	0x04, 0x05
        /*00aa*/ 	.short	(.L_110 - .L_109)
.L_109:
        /*00ac*/ 	.word	0x00000080
        /*00b0*/ 	.word	0x00000001
        /*00b4*/ 	.word	0x00000001


	//----- nvinfo : EIATTR_CRS_STACK_SIZE
	.align		4
.L_110:
        /*00b8*/ 	.byte	0x04, 0x1e
        /*00ba*/ 	.short	(.L_112 - .L_111)
.L_111:
        /*00bc*/ 	.word	0x00000000


	//----- nvinfo : EIATTR_CBANK_PARAM_SIZE
	.align		4
.L_112:
        /*00c0*/ 	.byte	0x03, 0x19
        /*00c2*/ 	.short	0x0038


	//----- nvinfo : EIATTR_PARAM_CBANK
	.align		4
        /*00c4*/ 	.byte	0x04, 0x0a
        /*00c6*/ 	.short	(.L_114 - .L_113)
	.align		4
.L_113:
        /*00c8*/ 	.word	index@(.nv.constant0._ZN3cub18CUB_300001_SM_10006detail9transform16transform_kernelINS2_10policy_hubILb1EN4cuda3std3__45tupleIJN6thrust24THRUST_300001_SM_1000_NS6detail15normal_iteratorINSA_10device_ptrIfEEEESF_EEEE10policy1000Ei5saxpySF_JPfSK_EEEvT0_iT1_T2_DpNS2_10kernel_argIT3_EE)
        /*00cc*/ 	.short	0x0380
        /*00ce*/ 	.short	0x0038


	//----- nvinfo : EIATTR_SW_WAR
	.align		4
.L_114:
        /*00d0*/ 	.byte	0x04, 0x36
        /*00d2*/ 	.short	(.L_116 - .L_115)
.L_115:
        /*00d4*/ 	.word	0x00000008
.L_116:


//--------------------- .nv.info._ZN3cub18CUB_300001_SM_10006detail8for_each13static_kernelINS2_12policy_hub_t12policy_500_tEmN6thrust24THRUST_300001_SM_1000_NS8cuda_cub20__uninitialized_fill7functorINS7_10device_ptrIfEEfEEEEvT0_T1_ --------------------------
	.section	.nv.info._ZN3cub18CUB_300001_SM_10006detail8for_each13static_kernelINS2_12policy_hub_t12policy_500_tEmN6thrust24THRUST_300001_SM_1000_NS8cuda_cub20__uninitialized_fill7functorINS7_10device_ptrIfEEfEEEEvT0_T1_,"",@"SHT_CUDA_INFO"
	.sectionflags	@""
	.align	4


	//----- nvinfo : EIATTR_CUDA_API_VERSION
	.align		4
        /*0000*/ 	.byte	0x04, 0x37
        /*0002*/ 	.short	(.L_118 - .L_117)
.L_117:
        /*0004*/ 	.word	0x00000082


	//----- nvinfo : EIATTR_KPARAM_INFO
	.align		4
.L_118:
        /*0008*/ 	.byte	0x04, 0x17
        /*000a*/ 	.short	(.L_120 - .L_119)
.L_119:
        /*000c*/ 	.word	0x00000000
        /*0010*/ 	.short	0x0001
        /*0012*/ 	.short	0x0008
        /*0014*/ 	.byte	0x00, 0xf0, 0x41, 0x00


	//----- nvinfo : EIATTR_KPARAM_INFO
	.align		4
.L_120:
        /*0018*/ 	.byte	0x04, 0x17
        /*001a*/ 	.short	(.L_122 - .L_121)
.L_121:
        /*001c*/ 	.word	0x00000000
        /*0020*/ 	.short	0x0000
        /*0022*/ 	.short	0x0000
        /*0024*/ 	.byte	0x00, 0xf0, 0x21, 0x00


	//----- nvinfo : EIATTR_SPARSE_MMA_MASK
	.align		4
.L_122:
        /*0028*/ 	.byte	0x03, 0x50
        /*002a*/ 	.short	0x0000


	//----- nvinfo : EIATTR_MAXREG_COUNT
	.align		4
        /*002c*/ 	.byte	0x03, 0x1b
        /*002e*/ 	.short	0x00ff


	//----- nvinfo : EIATTR_MERCURY_ISA_VERSION
	.align		4
        /*0030*/ 	.byte	0x03, 0x5f
        /*0032*/ 	.short	0x0101


	//----- nvinfo : EIATTR_VRC_CTA_INIT_COUNT
	.align		4
        /*0034*/ 	.byte	0x02, 0x4a
	.zero		1
	.zero		1


	//----- nvinfo : EIATTR_EXIT_INSTR_OFFSETS
	.align		4
        /*0038*/ 	.byte	0x04, 0x1c
        /*003a*/ 	.short	(.L_124 - .L_123)


	//   ....[0]....
.L_123:
        /*003c*/ 	.word	0x00000130


	//   ....[1]....
        /*0040*/ 	.word	0x00000230


	//   ....[2]....
        /*0044*/ 	.word	0x00000260


	//----- nvinfo : EIATTR_MAX_THREADS
	.align		4
.L_124:
        /*0048*/ 	.byte	0x04, 0x05
        /*004a*/ 	.short	(.L_126 - .L_125)
.L_125:
        /*004c*/ 	.word	0x00000100
        /*0050*/ 	.word	0x00000001
        /*0054*/ 	.word	0x00000001


	//----- nvinfo : EIATTR_CBANK_PARAM_SIZE
	.align		4
.L_126:
        /*0058*/ 	.byte	0x03, 0x19
        /*005a*/ 	.short	0x0018


	//----- nvinfo : EIATTR_PARAM_CBANK
	.align		4
        /*005c*/ 	.byte	0x04, 0x0a
        /*005e*/ 	.short	(.L_128 - .L_127)
	.align		4
.L_127:
        /*0060*/ 	.word	index@(.nv.constant0._ZN3cub18CUB_300001_SM_10006detail8for_each13static_kernelINS2_12policy_hub_t12policy_500_tEmN6thrust24THRUST_300001_SM_1000_NS8cuda_cub20__uninitialized_fill7functorINS7_10device_ptrIfEEfEEEEvT0_T1_)
        /*0064*/ 	.short	0x0380
        /*0066*/ 	.short	0x0018


	//----- nvinfo : EIATTR_SW_WAR
	.align		4
.L_128:
        /*0068*/ 	.byte	0x04, 0x36
        /*006a*/ 	.short	(.L_130 - .L_129)
.L_129:
        /*006c*/ 	.word	0x00000008
.L_130:


//--------------------- .nv.info._ZN3cub18CUB_300001_SM_10006detail11EmptyKernelIvEEvv --------------------------
	.section	.nv.info._ZN3cub18CUB_300001_SM_10006detail11EmptyKernelIvEEvv,"",@"SHT_CUDA_INFO"
	.sectionflags	@""
	.align	4


	//----- nvinfo : EIATTR_CUDA_API_VERSION
	.align		4
        /*0000*/ 	.byte	0x04, 0x37
        /*0002*/ 	.short	(.L_132 - .L_131)
.L_131:
        /*0004*/ 	.word	0x00000082


	//----- nvinfo : EIATTR_SPARSE_MMA_MASK
	.align		4
.L_132:
        /*0008*/ 	.byte	0x03, 0x50
        /*000a*/ 	.short	0x0000


	//----- nvinfo : EIATTR_MAXREG_COUNT
	.align		4
        /*000c*/ 	.byte	0x03, 0x1b
        /*000e*/ 	.short	0x00ff


	//----- nvinfo : EIATTR_MERCURY_ISA_VERSION
	.align		4
        /*0010*/ 	.byte	0x03, 0x5f
        /*0012*/ 	.short	0x0101


	//----- nvinfo : EIATTR_VRC_CTA_INIT_COUNT
	.align		4
        /*0014*/ 	.byte	0x02, 0x4a
	.zero		1
	.zero		1


	//----- nvinfo : EIATTR_EXIT_INSTR_OFFSETS
	.align		4
        /*0018*/ 	.byte	0x04, 0x1c
        /*001a*/ 	.short	(.L_134 - .L_133)


	//   ....[0]....
.L_133:
        /*001c*/ 	.word	0x00000010


	//----- nvinfo : EIATTR_SW_WAR
	.align		4
.L_134:
        /*0020*/ 	.byte	0x04, 0x36
        /*0022*/ 	.short	(.L_136 - .L_135)
.L_135:
        /*0024*/ 	.word	0x00000008
.L_136:


//--------------------- .nv.callgraph             --------------------------
	.section	.nv.callgraph,"",@"SHT_CUDA_CALLGRAPH"
	.align	4
	.sectionentsize	8
	.align		4
        /*0000*/ 	.word	0x00000000
	.align		4
        /*0004*/ 	.word	0xffffffff
	.align		4
        /*0008*/ 	.word	0x00000000
	.align		4
        /*000c*/ 	.word	0xfffffffe
	.align		4
        /*0010*/ 	.word	0x00000000
	.align		4
        /*0014*/ 	.word	0xfffffffd
	.align		4
        /*0018*/ 	.word	0x00000000
	.align		4
        /*001c*/ 	.word	0xfffffffc


//--------------------- .nv.constant4             --------------------------
	.section	.nv.constant4,"a",@progbits
	.align	8
	.align		8
.nv.constant4:
        /*0000*/ 	.dword	_ZN34_INTERNAL_0c57a398_4_k_cu_3ca9a65f4cuda3std3__45__cpo5beginE
	.align		8
        /*0008*/ 	.dword	_ZN34_INTERNAL_0c57a398_4_k_cu_3ca9a65f4cuda3std3__45__cpo3endE
	.align		8
        /*0010*/ 	.dword	_ZN34_INTERNAL_0c57a398_4_k_cu_3ca9a65f4cuda3std3__45__cpo6cbeginE
	.align		8
        /*0018*/ 	.dword	_ZN34_INTERNAL_0c57a398_4_k_cu_3ca9a65f4cuda3std3__45__cpo4cendE
	.align		8
        /*0020*/ 	.dword	_ZN34_INTERNAL_0c57a398_4_k_cu_3ca9a65f4cuda3std3__45__cpo6rbeginE
	.align		8
        /*0028*/ 	.dword	_ZN34_INTERNAL_0c57a398_4_k_cu_3ca9a65f4cuda3std3__45__cpo4rendE
	.align		8
        /*0030*/ 	.dword	_ZN34_INTERNAL_0c57a398_4_k_cu_3ca9a65f4cuda3std3__45__cpo7crbeginE
	.align		8
        /*0038*/ 	.dword	_ZN34_INTERNAL_0c57a398_4_k_cu_3ca9a65f4cuda3std3__45__cpo5crendE
	.align		8
        /*0040*/ 	.dword	_ZN34_INTERNAL_0c57a398_4_k_cu_3ca9a65f4cuda3std3__436_GLOBAL__N__0c57a398_4_k_cu_3ca9a65f6ignoreE
	.align		8
        /*0048*/ 	.dword	_ZN34_INTERNAL_0c57a398_4_k_cu_3ca9a65f4cuda3std3__419piecewise_constructE
	.align		8
        /*0050*/ 	.dword	_ZN34_INTERNAL_0c57a398_4_k_cu_3ca9a65f4cuda3std3__48in_placeE
	.align		8
        /*0058*/ 	.dword	_ZN34_INTERNAL_0c57a398_4_k_cu_3ca9a65f4cuda3std3__420unreachable_sentinelE
	.align		8
        /*0060*/ 	.dword	_ZN34_INTERNAL_0c57a398_4_k_cu_3ca9a65f4cuda3std3__47nulloptE
	.align		8
        /*0068*/ 	.dword	_ZN34_INTERNAL_0c57a398_4_k_cu_3ca9a65f4cuda3std3__48unexpectE
	.align		8
        /*0070*/ 	.dword	_ZN34_INTERNAL_0c57a398_4_k_cu_3ca9a65f4cuda3std6ranges3__45__cpo4swapE
	.align		8
        /*0078*/ 	.dword	_ZN34_INTERNAL_0c57a398_4_k_cu_3ca9a65f4cuda3std6ranges3__45__cpo9iter_moveE
	.align		8
        /*0080*/ 	.dword	_ZN34_INTERNAL_0c57a398_4_k_cu_3ca9a65f4cuda3std6ranges3__45__cpo5beginE
	.align		8
        /*0088*/ 	.dword	_ZN34_INTERNAL_0c57a398_4_k_cu_3ca9a65f4cuda3std6ranges3__45__cpo3endE
	.align		8
        /*0090*/ 	.dword	_ZN34_INTERNAL_0c57a398_4_k_cu_3ca9a65f4cuda3std6ranges3__45__cpo6cbeginE
	.align		8
        /*0098*/ 	.dword	_ZN34_INTERNAL_0c57a398_4_k_cu_3ca9a65f4cuda3std6ranges3__45__cpo4cendE
	.align		8
        /*00a0*/ 	.dword	_ZN34_INTERNAL_0c57a398_4_k_cu_3ca9a65f4cuda3std6ranges3__45__cpo7advanceE
	.align		8
        /*00a8*/ 	.dword	_ZN34_INTERNAL_0c57a398_4_k_cu_3ca9a65f4cuda3std6ranges3__45__cpo9iter_swapE
	.align		8
        /*00b0*/ 	.dword	_ZN34_INTERNAL_0c57a398_4_k_cu_3ca9a65f4cuda3std6ranges3__45__cpo4nextE
	.align		8
        /*00b8*/ 	.dword	_ZN34_INTERNAL_0c57a398_4_k_cu_3ca9a65f4cuda3std6ranges3__45__cpo4prevE
	.align		8
        /*00c0*/ 	.dword	_ZN34_INTERNAL_0c57a398_4_k_cu_3ca9a65f4cuda3std6ranges3__45__cpo4dataE
	.align		8
        /*00c8*/ 	.dword	_ZN34_INTERNAL_0c57a398_4_k_cu_3ca9a65f4cuda3std6ranges3__45__cpo5cdataE
	.align		8
        /*00d0*/ 	.dword	_ZN34_INTERNAL_0c57a398_4_k_cu_3ca9a65f4cuda3std6ranges3__45__cpo4sizeE
	.align		8
        /*00d8*/ 	.dword	_ZN34_INTERNAL_0c57a398_4_k_cu_3ca9a65f4cuda3std6ranges3__45__cpo5ssizeE
	.align		8
        /*00e0*/ 	.dword	_ZN34_INTERNAL_0c57a398_4_k_cu_3ca9a65f4cuda3std6ranges3__45__cpo8distanceE
	.align		8
        /*00e8*/ 	.dword	_ZN34_INTERNAL_0c57a398_4_k_cu_3ca9a65f6thrust24THRUST_300001_SM_1000_NS8cuda_cub3parE
	.align		8
        /*00f0*/ 	.dword	_ZN34_INTERNAL_0c57a398_4_k_cu_3ca9a65f6thrust24THRUST_300001_SM_1000_NS8cuda_cub10par_nosyncE
	.align		8
        /*00f8*/ 	.dword	_ZN34_INTERNAL_0c57a398_4_k_cu_3ca9a65f6thrust24THRUST_300001_SM_1000_NS6system6detail10sequential3seqE
	.align		8
        /*0100*/ 	.dword	_ZN34_INTERNAL_0c57a398_4_k_cu_3ca9a65f6thrust24THRUST_300001_SM_1000_NS6system3cpp3parE
	.align		8
        /*0108*/ 	.dword	_ZN34_INTERNAL_0c57a398_4_k_cu_3ca9a65f6thrust24THRUST_300001_SM_1000_NS12placeholders2_1E
	.align		8
        /*0110*/ 	.dword	_ZN34_INTERNAL_0c57a398_4_k_cu_3ca9a65f6thrust24THRUST_300001_SM_1000_NS12placeholders2_2E
	.align		8
        /*0118*/ 	.dword	_ZN34_INTERNAL_0c57a398_4_k_cu_3ca9a65f6thrust24THRUST_300001_SM_1000_NS12placeholders2_3E
	.align		8
        /*0120*/ 	.dword	_ZN34_INTERNAL_0c57a398_4_k_cu_3ca9a65f6thrust24THRUST_300001_SM_1000_NS12placeholders2_4E
	.align		8
        /*0128*/ 	.dword	_ZN34_INTERNAL_0c57a398_4_k_cu_3ca9a65f6thrust24THRUST_300001_SM_1000_NS12placeholders2_5E
	.align		8
        /*0130*/ 	.dword	_ZN34_INTERNAL_0c57a398_4_k_cu_3ca9a65f6thrust24THRUST_300001_SM_1000_NS12placeholders2_6E
	.align		8
        /*0138*/ 	.dword	_ZN34_INTERNAL_0c57a398_4_k_cu_3ca9a65f6thrust24THRUST_300001_SM_1000_NS12placeholders2_7E
	.align		8
        /*0140*/ 	.dword	_ZN34_INTERNAL_0c57a398_4_k_cu_3ca9a65f6thrust24THRUST_300001_SM_1000_NS12placeholders2_8E
	.align		8
        /*0148*/ 	.dword	_ZN34_INTERNAL_0c57a398_4_k_cu_3ca9a65f6thrust24THRUST_300001_SM_1000_NS12placeholders2_9E
	.align		8
        /*0150*/ 	.dword	_ZN34_INTERNAL_0c57a398_4_k_cu_3ca9a65f6thrust24THRUST_300001_SM_1000_NS12placeholders3_10E
	.align		8
        /*0158*/ 	.dword	_ZN34_INTERNAL_0c57a398_4_k_cu_3ca9a65f6thrust24THRUST_300001_SM_1000_NS3seqE
	.align		8
        /*0160*/ 	.dword	_ZN34_INTERNAL_0c57a398_4_k_cu_3ca9a65f6thrust24THRUST_300001_SM_1000_NS6deviceE


//--------------------- .text._ZN3cub18CUB_300001_SM_10006detail9transform16transform_kernelINS2_10policy_hubILb1EN4cuda3std3__45tupleIJN6thrust24THRUST_300001_SM_1000_NS6detail15normal_iteratorINSA_10device_ptrIfEEEESF_EEEE10policy1000El5saxpySF_JPfSK_EEEvT0_iT1_T2_DpNS2_10kernel_argIT3_EE --------------------------
	.section	.text._ZN3cub18CUB_300001_SM_10006detail9transform16transform_kernelINS2_10policy_hubILb1EN4cuda3std3__45tupleIJN6thrust24THRUST_300001_SM_1000_NS6detail15normal_iteratorINSA_10device_ptrIfEEEESF_EEEE10policy1000El5saxpySF_JPfSK_EEEvT0_iT1_T2_DpNS2_10kernel_argIT3_EE,"ax",@progbits
	.align	128
        .global         _ZN3cub18CUB_300001_SM_10006detail9transform16transform_kernelINS2_10policy_hubILb1EN4cuda3std3__45tupleIJN6thrust24THRUST_300001_SM_1000_NS6detail15normal_iteratorINSA_10device_ptrIfEEEESF_EEEE10policy1000El5saxpySF_JPfSK_EEEvT0_iT1_T2_DpNS2_10kernel_argIT3_EE
        .type           _ZN3cub18CUB_300001_SM_10006detail9transform16transform_kernelINS2_10policy_hubILb1EN4cuda3std3__45tupleIJN6thrust24THRUST_300001_SM_1000_NS6detail15normal_iteratorINSA_10device_ptrIfEEEESF_EEEE10policy1000El5saxpySF_JPfSK_EEEvT0_iT1_T2_DpNS2_10kernel_argIT3_EE,@function
        .size           _ZN3cub18CUB_300001_SM_10006detail9transform16transform_kernelINS2_10policy_hubILb1EN4cuda3std3__45tupleIJN6thrust24THRUST_300001_SM_1000_NS6detail15normal_iteratorINSA_10device_ptrIfEEEESF_EEEE10policy1000El5saxpySF_JPfSK_EEEvT0_iT1_T2_DpNS2_10kernel_argIT3_EE,(.L_x_37 - _ZN3cub18CUB_300001_SM_10006detail9transform16transform_kernelINS2_10policy_hubILb1EN4cuda3std3__45tupleIJN6thrust24THRUST_300001_SM_1000_NS6detail15normal_iteratorINSA_10device_ptrIfEEEESF_EEEE10policy1000El5saxpySF_JPfSK_EEEvT0_iT1_T2_DpNS2_10kernel_argIT3_EE)
        .other          _ZN3cub18CUB_300001_SM_10006detail9transform16transform_kernelINS2_10policy_hubILb1EN4cuda3std3__45tupleIJN6thrust24THRUST_300001_SM_1000_NS6detail15normal_iteratorINSA_10device_ptrIfEEEESF_EEEE10policy1000El5saxpySF_JPfSK_EEEvT0_iT1_T2_DpNS2_10kernel_argIT3_EE,@"STO_CUDA_ENTRY STV_DEFAULT"
_ZN3cub18CUB_300001_SM_10006detail9transform16transform_kernelINS2_10policy_hubILb1EN4cuda3std3__45tupleIJN6thrust24THRUST_300001_SM_1000_NS6detail15normal_iteratorINSA_10device_ptrIfEEEESF_EEEE10policy1000El5saxpySF_JPfSK_EEEvT0_iT1_T2_DpNS2_10kernel_argIT3_EE:
.text._ZN3cub18CUB_300001_SM_10006detail9transform16transform_kernelINS2_10policy_hubILb1EN4cuda3std3__45tupleIJN6thrust24THRUST_300001_SM_1000_NS6detail15normal_iteratorINSA_10device_ptrIfEEEESF_EEEE10policy1000El5saxpySF_JPfSK_EEEvT0_iT1_T2_DpNS2_10kernel_argIT3_EE:
[----:B------:R-:W-:Y:S08]  /*0000*/  LDC R1, c[0x0][0x37c] ;  /* 0x0000df00ff017b82 */ /* 0x000ff00000000800 */
[----:B------:R-:W0:Y:S01]  /*0010*/  LDC R10, c[0x0][0x388] ;  /* 0x0000e200ff0a7b82 */ /* 0x000e220000000800 */
[----:B------:R-:W1:Y:S01]  /*0020*/  LDCU.64 UR4, c[0x0][0x380] ;  /* 0x00007000ff0477ac */ /* 0x000e620008000a00 */
[----:B------:R-:W2:Y:S01]  /*0030*/  S2R R7, SR_TID.X ;  /* 0x0000000000077919 */ /* 0x000ea20000002100 */
[----:B------:R-:W-:Y:S05]  /*0040*/  BSSY.RECONVERGENT B0, `(.L_x_0) ;  /* 0x0000029000007945 */ /* 0x000fea0003800200 */
[----:B------:R-:W3:Y:S01]  /*0050*/  S2UR UR12, SR_CTAID.X ;  /* 0x00000000000c79c3 */ /* 0x000ee20000002500 */
[----:B0-----:R-:W-:-:S04]  /*0060*/  SHF.L.U32 R5, R10, 0x7, RZ ;  /* 0x000000070a057819 */ /* 0x001fc800000006ff */
[----:B------:R-:W-:Y:S01]  /*0070*/  SHF.R.S32.HI R0, RZ, 0x1f, R5 ;  /* 0x0000001fff007819 */ /* 0x000fe20000011405 */
[----:B---3--:R-:W-:-:S04]  /*0080*/  IMAD.WIDE.U32 R2, R5, UR12, RZ ;  /* 0x0000000c05027c25 */ /* 0x008fc8000f8e00ff */
[----:B------:R-:W-:Y:S01]  /*0090*/  IMAD R9, R0, UR12, RZ ;  /* 0x0000000c00097c24 */ /* 0x000fe2000f8e02ff */
[----:B-1----:R-:W-:-:S03]  /*00a0*/  IADD3 R4, P1, PT, -R2, UR4, RZ ;  /* 0x0000000402047c10 */ /* 0x002fc6000ff3e1ff */
[----:B------:R-:W-:Y:S01]  /*00b0*/  IMAD.IADD R9, R3, 0x1, R9 ;  /* 0x0000000103097824 */ /* 0x000fe200078e0209 */
[----:B------:R-:W-:-:S04]  /*00c0*/  ISETP.LT.U32.AND P0, PT, R4, R5, PT ;  /* 0x000000050400720c */ /* 0x000fc80003f01070 */
[----:B------:R-:W-:-:S04]  /*00d0*/  IADD3.X R11, PT, PT, ~R9, UR5, RZ, P1, !PT ;  /* 0x00000005090b7c10 */ /* 0x000fc80008ffe5ff */
[----:B------:R-:W-:Y:S02]  /*00e0*/  ISETP.LT.AND.EX P0, PT, R11, R0, PT, P0 ;  /* 0x000000000b00720c */ /* 0x000fe40003f01300 */
[----:B--2---:R-:W-:Y:S02]  /*00f0*/  SHF.L.U32 R11, R7, 0x7, RZ ;  /* 0x00000007070b7819 */ /* 0x004fe400000006ff */
[----:B------:R-:W-:-:S05]  /*0100*/  SEL R0, R4, R5, P0 ;  /* 0x0000000504007207 */ /* 0x000fca0000000000 */
[----:B------:R-:W-:-:S05]  /*0110*/  IMAD.SHL.U32 R4, R0, 0x4, RZ ;  /* 0x0000000400047824 */ /* 0x000fca00078e00ff */
[----:B------:R-:W-:-:S13]  /*0120*/  ISETP.GE.AND P0, PT, R11, R4, PT ;  /* 0x000000040b00720c */ /* 0x000fda0003f06270 */
[----:B------:R-:W-:Y:S05]  /*0130*/  @P0 BRA `(.L_x_1) ;  /* 0x0000000000640947 */ /* 0x000fea0003800000 */
[----:B------:R-:W0:Y:S01]  /*0140*/  LDCU.64 UR4, c[0x0][0x398] ;  /* 0x00007300ff0477ac */ /* 0x000e220008000a00 */
[C---:B------:R-:W-:Y:S01]  /*0150*/  SHF.L.U32 R6, R2.reuse, 0x2, RZ ;  /* 0x0000000202067819 */ /* 0x040fe200000006ff */
[----:B------:R-:W-:Y:S01]  /*0160*/  BSSY.RECONVERGENT B1, `(.L_x_2) ;  /* 0x000000c000017945 */ /* 0x000fe20003800200 */
[----:B------:R-:W-:Y:S01]  /*0170*/  SHF.L.U64.HI R8, R2, 0x2, R9 ;  /* 0x0000000202087819 */ /* 0x000fe20000010209 */
[----:B------:R-:W-:Y:S01]  /*0180*/  IMAD.MOV.U32 R15, RZ, RZ, R11 ;  /* 0x000000ffff0f7224 */ /* 0x000fe200078e000b */
[----:B0-----:R-:W-:-:S04]  /*0190*/  IADD3 R12, P0, PT, R6, UR4, RZ ;  /* 0x00000004060c7c10 */ /* 0x001fc8000ff1e0ff */
[----:B------:R-:W-:-:S03]  /*01a0*/  IADD3.X R13, PT, PT, R8, UR5, RZ, P0, !PT ;  /* 0x00000005080d7c10 */ /* 0x000fc600087fe4ff */
[----:B------:R-:W-:-:S07]  /*01b0*/  IMAD.WIDE.U32 R12, R7, 0x80, R12 ;  /* 0x00000080070c7825 */ /* 0x000fce00078e000c */
.L_x_3:
[----:B------:R-:W-:Y:S01]  /*01c0*/  IADD3 R15, PT, PT, R15, 0x4000, RZ ;  /* 0x000040000f0f7810 */ /* 0x000fe20007ffe0ff */
[----:B------:R0:W-:Y:S03]  /*01d0*/  CCTL.E.PF2 [R12] ;  /* 0x000000000c00798f */ /* 0x0001e60000800100 */
[----:B------:R-:W-:Y:S02]  /*01e0*/  ISETP.GE.AND P0, PT, R15, R4, PT ;  /* 0x000000040f00720c */ /* 0x000fe40003f06270 */
[----:B0-----:R-:W-:-:S05]  /*01f0*/  IADD3 R12, P1, PT, R12, 0x4000, RZ ;  /* 0x000040000c0c7810 */ /* 0x001fca0007f3e0ff */
[----:B------:R-:W-:-:S06]  /*0200*/  IMAD.X R13, RZ, RZ, R13, P1 ;  /* 0x000000ffff0d7224 */ /* 0x000fcc00008e060d */
[----:B------:R-:W-:Y:S05]  /*0210*/  @!P0 BRA `(.L_x_3) ;  /* 0xfffffffc00e88947 */ /* 0x000fea000383ffff */
[----:B------:R-:W-:Y:S05]  /*0220*/  BSYNC.RECONVERGENT B1 ;  /* 0x0000000000017941 */ /* 0x000fea0003800200 */
.L_x_2:
[----:B------:R-:W0:Y:S02]  /*0230*/  LDCU.64 UR4, c[0x0][0x3a8] ;  /* 0x00007500ff0477ac */ /* 0x000e240008000a00 */
[----:B0-----:R-:W-:-:S04]  /*0240*/  IADD3 R12, P0, PT, R6, UR4, RZ ;  /* 0x00000004060c7c10 */ /* 0x001fc8000ff1e0ff */
[----:B------:R-:W-:-:S03]  /*0250*/  IADD3.X R13, PT, PT, R8, UR5, RZ, P0, !PT ;  /* 0x00000005080d7c10 */ /* 0x000fc600087fe4ff */
[----:B------:R-:W-:-:S07]  /*0260*/  IMAD.WIDE.U32 R12, R7, 0x80, R12 ;  /* 0x00000080070c7825 */ /* 0x000fce00078e000c */
.L_x_4:
[----:B------:R-:W-:Y:S01]  /*0270*/  IADD3 R11, PT, PT, R11, 0x4000, RZ ;  /* 0x000040000b0b7810 */ /* 0x000fe20007ffe0ff */
[----:B------:R0:W-:Y:S03]  /*0280*/  CCTL.E.PF2 [R12] ;  /* 0x000000000c00798f */ /* 0x0001e60000800100 */
[----:B------:R-:W-:Y:S02]  /*0290*/  ISETP.GE.AND P0, PT, R11, R4, PT ;  /* 0x000000040b00720c */ /* 0x000fe40003f06270 */
[----:B0-----:R-:W-:-:S05]  /*02a0*/  IADD3 R12, P1, PT, R12, 0x4000, RZ ;  /* 0x000040000c0c7810 */ /* 0x001fca0007f3e0ff */
[----:B------:R-:W-:-:S06]  /*02b0*/  IMAD.X R13, RZ, RZ, R13, P1 ;  /* 0x000000ffff0d7224 */ /* 0x000fcc00008e060d */
[----:B------:R-:W-:Y:S05]  /*02c0*/  @!P0 BRA `(.L_x_4) ;  /* 0xfffffffc00e88947 */ /* 0x000fea000383ffff */
.L_x_1:
[----:B------:R-:W-:Y:S05]  /*02d0*/  BSYNC.RECONVERGENT B0 ;  /* 0x0000000000007941 */ /* 0x000fea0003800200 */
.L_x_0:
[----:B------:R-:W0:Y:S01]  /*02e0*/  LDCU.128 UR8, c[0x0][0x390] ;  /* 0x00007200ff0877ac */ /* 0x000e220008000c00 */
[----:B------:R-:W-:Y:S02]  /*02f0*/  ISETP.NE.AND P0, PT, R5, R0, PT ;  /* 0x000000000500720c */ /* 0x000fe40003f05270 */
[C---:B------:R-:W-:Y:S01]  /*0300*/  SHF.L.U32 R8, R2.reuse, 0x2, RZ ;  /* 0x0000000202087819 */ /* 0x040fe200000006ff */
[----:B------:R-:W1:Y:S01]  /*0310*/  LDCU.64 UR6, c[0x0][0x3a8] ;  /* 0x00007500ff0677ac */ /* 0x000e620008000a00 */
[----:B------:R-:W-:Y:S02]  /*0320*/  SHF.L.U64.HI R9, R2, 0x2, R9 ;  /* 0x0000000202097819 */ /* 0x000fe40000010209 */
[C---:B------:R-:W-:Y:S01]  /*0330*/  R2UR UR13, R8.reuse ;  /* 0x00000000080d72ca */ /* 0x040fe200000e0000 */
[----:B------:R-:W2:Y:S01]  /*0340*/  LDCU.64 UR14, c[0x0][0x358] ;  /* 0x00006b00ff0e77ac */ /* 0x000ea20008000a00 */
[----:B------:R-:W-:Y:S02]  /*0350*/  R2UR UR16, R9 ;  /* 0x00000000091072ca */ /* 0x000fe400000e0000 */
[----:B0-----:R-:W-:-:S02]  /*0360*/  IADD3 R2, P2, PT, R8, UR10, RZ ;  /* 0x0000000a08027c10 */ /* 0x001fc4000ff5e0ff */
[C---:B-1----:R-:W-:Y:S02]  /*0370*/  IADD3 R4, P3, PT, R8.reuse, UR6, RZ ;  /* 0x0000000608047c10 */ /* 0x042fe4000ff7e0ff */
[----:B------:R-:W-:Y:S02]  /*0380*/  IADD3 R8, P1, PT, R8, UR8, RZ ;  /* 0x0000000808087c10 */ /* 0x000fe4000ff3e0ff */
[C---:B------:R-:W-:Y:S02]  /*0390*/  IADD3.X R3, PT, PT, R9.reuse, UR11, RZ, P2, !PT ;  /* 0x0000000b09037c10 */ /* 0x040fe400097fe4ff */
[C---:B------:R-:W-:Y:S02]  /*03a0*/  IADD3.X R5, PT, PT, R9.reuse, UR7, RZ, P3, !PT ;  /* 0x0000000709057c10 */ /* 0x040fe40009ffe4ff */
[----:B------:R-:W-:Y:S01]  /*03b0*/  IADD3.X R9, PT, PT, R9, UR9, RZ, P1, !PT ;  /* 0x0000000909097c10 */ /* 0x000fe20008ffe4ff */
[----:B--2---:R-:W-:Y:S06]  /*03c0*/  @!P0 BRA `(.L_x_5) ;  /* 0x0000000c00888947 */ /* 0x004fec0003800000 */
[----:B------:R-:W-:-:S13]  /*03d0*/  ISETP.GE.AND P0, PT, R10, 0x1, PT ;  /* 0x000000010a00780c */ /* 0x000fda0003f06270 */
[----:B------:R-:W-:Y:S05]  /*03e0*/  @!P0 EXIT ;  /* 0x000000000000894d */ /* 0x000fea0003800000 */
[C---:B------:R-:W-:Y:S01]  /*03f0*/  ISETP.GE.U32.AND P0, PT, R10.reuse, 0x8, PT ;  /* 0x000000080a00780c */ /* 0x040fe20003f06070 */
[----:B------:R-:W-:Y:S01]  /*0400*/  IMAD.MOV.U32 R6, RZ, RZ, RZ ;  /* 0x000000ffff067224 */ /* 0x000fe200078e00ff */
[----:B------:R-:W-:-:S11]  /*0410*/  LOP3.LUT R20, R10, 0x7, RZ, 0xc0, !PT ;  /* 0x000000070a147812 */ /* 0x000fd600078ec0ff */
[----:B------:R-:W-:Y:S05]  /*0420*/  @!P0 BRA `(.L_x_6) ;  /* 0x0000000800148947 */ /* 0x000fea0003800000 */
[----:B------:R-:W-:-:S13]  /*0430*/  ISETP.GE.AND P0, PT, R7, R0, PT ;  /* 0x000000000700720c */ /* 0x000fda0003f06270 */
[C---:B------:R-:W-:Y:S01]  /*0440*/  @!P0 IMAD.WIDE.U32 R16, R7.reuse, 0x4, R2 ;  /* 0x0000000407108825 */ /* 0x040fe200078e0002 */
[----:B------:R-:W0:Y:S03]  /*0450*/  @!P0 LDC R11, c[0x0][0x38c] ;  /* 0x0000e300ff0b8b82 */ /* 0x000e260000000800 */
[C---:B------:R-:W-:Y:S02]  /*0460*/  @!P0 IMAD.WIDE.U32 R22, R7.reuse, 0x4, R4 ;  /* 0x0000000407168825 */ /* 0x040fe400078e0004 */
[----:B------:R-:W0:Y:S04]  /*0470*/  @!P0 LDG.E R16, desc[UR14][R16.64] ;  /* 0x0000000e10108981 */ /* 0x000e28000c1e1900 */
[----:B------:R1:W0:Y:S01]  /*0480*/  @!P0 LDG.E R23, desc[UR14][R22.64] ;  /* 0x0000000e16178981 */ /* 0x000222000c1e1900 */
[C---:B------:R-:W-:Y:S01]  /*0490*/  IADD3 R21, PT, PT, R7.reuse, 0x80, RZ ;  /* 0x0000008007157810 */ /* 0x040fe20007ffe0ff */
[----:B------:R-:W-:-:S03]  /*04a0*/  @!P0 IMAD.WIDE.U32 R18, R7, 0x4, R8 ;  /* 0x0000000407128825 */ /* 0x000fc600078e0008 */
[C---:B------:R-:W-:Y:S01]  /*04b0*/  ISETP.GE.AND P1, PT, R21.reuse, R0, PT ;  /* 0x000000001500720c */ /* 0x040fe20003f26270 */
[----:B------:R-:W-:-:S04]  /*04c0*/  IMAD.WIDE R14, R21, 0x4, R2 ;  /* 0x00000004150e7825 */ /* 0x000fc800078e0202 */
[----:B------:R-:W-:-:S08]  /*04d0*/  IMAD.WIDE R12, R21, 0x4, R4 ;  /* 0x00000004150c7825 */ /* 0x000fd000078e0204 */
[----:B-1----:R-:W1:Y:S01]  /*04e0*/  @!P1 LDC R22, c[0x0][0x38c] ;  /* 0x0000e300ff169b82 */ /* 0x002e620000000800 */
[----:B0-----:R-:W-:-:S05]  /*04f0*/  @!P0 FFMA R11, R16, R11, R23 ;  /* 0x0000000b100b8223 */ /* 0x001fca0000000017 */
[----:B------:R0:W-:Y:S04]  /*0500*/  @!P0 STG.E desc[UR14][R18.64], R11 ;  /* 0x0000000b12008986 */ /* 0x0001e8000c10190e */
[----:B------:R-:W1:Y:S04]  /*0510*/  @!P1 LDG.E R6, desc[UR14][R14.64] ;  /* 0x0000000e0e069981 */ /* 0x000e68000c1e1900 */
[----:B------:R-:W1:Y:S01]  /*0520*/  @!P1 LDG.E R25, desc[UR14][R12.64] ;  /* 0x0000000e0c199981 */ /* 0x000e62000c1e1900 */
[----:B------:R-:W-:-:S05]  /*0530*/  VIADD R17, R7, 0x100 ;  /* 0x0000010007117836 */ /* 0x000fca0000000000 */
[----:B------:R-:W-:Y:S01]  /*0540*/  ISETP.GE.AND P0, PT, R17, R0, PT ;  /* 0x000000001100720c */ /* 0x000fe20003f06270 */
[----:B------:R-:W-:-:S12]  /*0550*/  IMAD.WIDE R16, R21, 0x4, R8 ;  /* 0x0000000415107825 */ /* 0x000fd800078e0208 */
[----:B0-----:R-:W0:Y:S01]  /*0560*/  @!P0 LDC R18, c[0x0][0x38c] ;  /* 0x0000e300ff128b82 */ /* 0x001e220000000800 */
[----:B-1----:R-:W-:-:S05]  /*0570*/  @!P1 FFMA R25, R6, R22, R25 ;  /* 0x0000001606199223 */ /* 0x002fca0000000019 */
[----:B------:R-:W-:Y:S04]  /*0580*/  @!P1 STG.E desc[UR14][R16.64], R25 ;  /* 0x0000001910009986 */ /* 0x000fe8000c10190e */
[----:B------:R-:W0:Y:S04]  /*0590*/  @!P0 LDG.E R6, desc[UR14][R14.64+0x200] ;  /* 0x0002000e0e068981 */ /* 0x000e28000c1e1900 */
[----:B------:R-:W0:Y:S01]  /*05a0*/  @!P0 LDG.E R21, desc[UR14][R12.64+0x200] ;  /* 0x0002000e0c158981 */ /* 0x000e22000c1e1900 */
[----:B------:R-:W-:-:S04]  /*05b0*/  IADD3 R11, PT, PT, R7, 0x180, RZ ;  /* 0x00000180070b7810 */ /* 0x000fc80007ffe0ff */
[----:B------:R-:W-:Y:S01]  /*05c0*/  ISETP.GE.AND P1, PT, R11, R0, PT ;  /* 0x000000000b00720c */ /* 0x000fe20003f26270 */
[----:B------:R-:W-:Y:S02]  /*05d0*/  VIADD R19, R7, 0x200 ;  /* 0x0000020007137836 */ /* 0x000fe40000000000 */
[----:B0-----:R-:W-:-:S10]  /*05e0*/  @!P0 FFMA R21, R6, R18, R21 ;  /* 0x0000001206158223 */ /* 0x001fd40000000015 */
[----:B------:R-:W0:Y:S01]  /*05f0*/  @!P1 LDC R18, c[0x0][0x38c] ;  /* 0x0000e300ff129b82 */ /* 0x000e220000000800 */
[----:B------:R1:W-:Y:S04]  /*0600*/  @!P0 STG.E desc[UR14][R16.64+0x200], R21 ;  /* 0x0002001510008986 */ /* 0x0003e8000c10190e */
[----:B------:R-:W0:Y:S04]  /*0610*/  @!P1 LDG.E R6, desc[UR14][R14.64+0x400] ;  /* 0x0004000e0e069981 */ /* 0x000e28000c1e1900 */
[----:B------:R-:W0:Y:S01]  /*0620*/  @!P1 LDG.E R11, desc[UR14][R12.64+0x400] ;  /* 0x0004000e0c0b9981 */ /* 0x000e22000c1e1900 */
[----:B------:R-:W-:-:S02]  /*0630*/  ISETP.GE.AND P0, PT, R19, R0, PT ;  /* 0x000000001300720c */ /* 0x000fc40003f06270 */
[----:B-1----:R-:W-:Y:S01]  /*0640*/  IADD3 R21, PT, PT, R7, 0x280, RZ ;  /* 0x0000028007157810 */ /* 0x002fe20007ffe0ff */
[----:B0-----:R-:W-:-:S10]  /*0650*/  @!P1 FFMA R11, R6, R18, R11 ;  /* 0x00000012060b9223 */ /* 0x001fd4000000000b */
[----:B------:R-:W0:Y:S01]  /*0660*/  @!P0 LDC R18, c[0x0][0x38c] ;  /* 0x0000e300ff128b82 */ /* 0x000e220000000800 */
[----:B------:R1:W-:Y:S04]  /*0670*/  @!P1 STG.E desc[UR14][R16.64+0x400], R11 ;  /* 0x0004000b10009986 */ /* 0x0003e8000c10190e */
[----:B------:R-:W0:Y:S04]  /*0680*/  @!P0 LDG.E R6, desc[UR14][R14.64+0x600] ;  /* 0x0006000e0e068981 */ /* 0x000e28000c1e1900 */
[----:B------:R-:W0:Y:S01]  /*0690*/  @!P0 LDG.E R19, desc[UR14][R12.64+0x600] ;  /* 0x0006000e0c138981 */ /* 0x000e22000c1e1900 */
[----:B------:R-:W-:Y:S01]  /*06a0*/  ISETP.GE.AND P1, PT, R21, R0, PT ;  /* 0x000000001500720c */ /* 0x000fe20003f26270 */
[----:B-1----:R-:W-:-:S02]  /*06b0*/  VIADD R11, R7, 0x300 ;  /* 0x00000300070b7836 */ /* 0x002fc40000000000 */
        /* <DEDUP_REMOVED lines=13> */
[----:B0-----:R-:W-:-:S12]  /*0790*/  @!P0 FFMA R11, R6, R18, R11 ;  /* 0x00000012060b8223 */ /* 0x001fd8000000000b */
[----:B------:R-:W0:Y:S01]  /*07a0*/  @!P1 LDC R18, c[0x0][0x38c] ;  /* 0x0000e300ff129b82 */ /* 0x000e220000000800 */
[----:B------:R1:W-:Y:S04]  /*07b0*/  @!P0 STG.E desc[UR14][R16.64+0xa00], R11 ;  /* 0x000a000b10008986 */ /* 0x0003e8000c10190e */
[----:B------:R-:W0:Y:S04]  /*07c0*/  @!P1 LDG.E R6, desc[UR14][R14.64+0xc00] ;  /* 0x000c000e0e069981 */ /* 0x000e28000c1e1900 */
[----:B------:R-:W0:Y:S02]  /*07d0*/  @!P1 LDG.E R19, desc[UR14][R12.64+0xc00] ;  /* 0x000c000e0c139981 */ /* 0x000e24000c1e1900 */
[----:B0-----:R-:W-:Y:S01]  /*07e0*/  @!P1 FFMA R19, R6, R18, R19 ;  /* 0x0000001206139223 */ /* 0x001fe20000000013 */
[----:B------:R-:W-:-:S04]  /*07f0*/  LOP3.LUT R6, R10, 0x7ffffff8, RZ, 0xc0, !PT ;  /* 0x7ffffff80a067812 */ /* 0x000fc800078ec0ff */
[----:B------:R1:W-:Y:S01]  /*0800*/  @!P1 STG.E desc[UR14][R16.64+0xc00], R19 ;  /* 0x000c001310009986 */ /* 0x0003e2000c10190e */
[----:B------:R-:W-:-:S13]  /*0810*/  ISETP.NE.AND P0, PT, R6, 0x8, PT ;  /* 0x000000080600780c */ /* 0x000fda0003f05270 */
[----:B-1----:R-:W-:Y:S05]  /*0820*/  @!P0 BRA `(.L_x_6) ;  /* 0x0000000400148947 */ /* 0x002fea0003800000 */
[----:B------:R-:W-:Y:S01]  /*0830*/  IMAD.MOV.U32 R16, RZ, RZ, 0x8 ;  /* 0x00000008ff107424 */ /* 0x000fe200078e00ff */
[----:B------:R-:W0:Y:S06]  /*0840*/  LDCU UR4, c[0x0][0x38c] ;  /* 0x00007180ff0477ac */ /* 0x000e2c0008000800 */
.L_x_9:
[----:B-1----:R-:W-:-:S04]  /*0850*/  LEA R17, R16, R7, 0x7 ;  /* 0x0000000710117211 */ /* 0x002fc800078e38ff */
[----:B------:R-:W-:-:S13]  /*0860*/  ISETP.GE.AND P0, PT, R17, R0, PT ;  /* 0x000000001100720c */ /* 0x000fda0003f06270 */
[C---:B------:R-:W-:Y:S01]  /*0870*/  @!P0 IMAD.WIDE.U32 R10, R17.reuse, 0x4, R2 ;  /* 0x00000004110a8825 */ /* 0x040fe200078e0002 */
[----:B------:R-:W1:Y:S03]  /*0880*/  @!P0 LDC R27, c[0x0][0x38c] ;  /* 0x0000e300ff1b8b82 */ /* 0x000e660000000800 */
[C---:B------:R-:W-:Y:S02]  /*0890*/  @!P0 IMAD.WIDE.U32 R22, R17.reuse, 0x4, R4 ;  /* 0x0000000411168825 */ /* 0x040fe400078e0004 */
[----:B------:R-:W1:Y:S04]  /*08a0*/  @!P0 LDG.E R10, desc[UR14][R10.64] ;  /* 0x0000000e0a0a8981 */ /* 0x000e68000c1e1900 */
[----:B------:R2:W1:Y:S01]  /*08b0*/  @!P0 LDG.E R23, desc[UR14][R22.64] ;  /* 0x0000000e16178981 */ /* 0x000462000c1e1900 */
[----:B------:R-:W-:-:S02]  /*08c0*/  VIADD R25, R17, 0x80 ;  /* 0x0000008011197836 */ /* 0x000fc40000000000 */
[----:B------:R-:W-:-:S03]  /*08d0*/  @!P0 IMAD.WIDE.U32 R18, R17, 0x4, R8 ;  /* 0x0000000411128825 */ /* 0x000fc600078e0008 */
[C---:B------:R-:W-:Y:S01]  /*08e0*/  ISETP.GE.AND P1, PT, R25.reuse, R0, PT ;  /* 0x000000001900720c */ /* 0x040fe20003f26270 */
[----:B------:R-:W-:-:S04]  /*08f0*/  IMAD.WIDE R14, R25, 0x4, R2 ;  /* 0x00000004190e7825 */ /* 0x000fc800078e0202 */
[----:B------:R-:W-:-:S08]  /*0900*/  IMAD.WIDE R12, R25, 0x4, R4 ;  /* 0x00000004190c7825 */ /* 0x000fd000078e0204 */
[----:B--2---:R-:W2:Y:S01]  /*0910*/  @!P1 LDC R22, c[0x0][0x38c] ;  /* 0x0000e300ff169b82 */ /* 0x004ea20000000800 */
[----:B-1----:R-:W-:-:S05]  /*0920*/  @!P0 FFMA R27, R10, R27, R23 ;  /* 0x0000001b0a1b8223 */ /* 0x002fca0000000017 */
[----:B------:R1:W-:Y:S04]  /*0930*/  @!P0 STG.E desc[UR14][R18.64], R27 ;  /* 0x0000001b12008986 */ /* 0x0003e8000c10190e */
[----:B------:R-:W2:Y:S04]  /*0940*/  @!P1 LDG.E R21, desc[UR14][R14.64] ;  /* 0x0000000e0e159981 */ /* 0x000ea8000c1e1900 */
[----:B------:R-:W2:Y:S01]  /*0950*/  @!P1 LDG.E R24, desc[UR14][R12.64] ;  /* 0x0000000e0c189981 */ /* 0x000ea2000c1e1900 */
[----:B------:R-:W-:-:S04]  /*0960*/  IADD3 R11, PT, PT, R17, 0x100, RZ ;  /* 0x00000100110b7810 */ /* 0x000fc80007ffe0ff */
[----:B------:R-:W-:Y:S01]  /*0970*/  ISETP.GE.AND P0, PT, R11, R0, PT ;  /* 0x000000000b00720c */ /* 0x000fe20003f06270 */
[----:B------:R-:W-:-:S12]  /*0980*/  IMAD.WIDE R10, R25, 0x4, R8 ;  /* 0x00000004190a7825 */ /* 0x000fd800078e0208 */
[----:B------:R-:W3:Y:S01]  /*0990*/  @!P0 LDC R23, c[0x0][0x38c] ;  /* 0x0000e300ff178b82 */ /* 0x000ee20000000800 */
[----:B--2---:R-:W-:-:S05]  /*09a0*/  @!P1 FFMA R25, R21, R22, R24 ;  /* 0x0000001615199223 */ /* 0x004fca0000000018 */
[----:B------:R2:W-:Y:S04]  /*09b0*/  @!P1 STG.E desc[UR14][R10.64], R25 ;  /* 0x000000190a009986 */ /* 0x0005e8000c10190e */
[----:B------:R-:W3:Y:S04]  /*09c0*/  @!P0 LDG.E R21, desc[UR14][R14.64+0x200] ;  /* 0x0002000e0e158981 */ /* 0x000ee8000c1e1900 */
[----:B------:R-:W3:Y:S01]  /*09d0*/  @!P0 LDG.E R22, desc[UR14][R12.64+0x200] ;  /* 0x0002000e0c168981 */ /* 0x000ee2000c1e1900 */
[----:B-1----:R-:W-:-:S05]  /*09e0*/  VIADD R19, R17, 0x180 ;  /* 0x0000018011137836 */ /* 0x002fca0000000000 */
[----:B------:R-:W-:Y:S01]  /*09f0*/  ISETP.GE.AND P1, PT, R19, R0, PT ;  /* 0x000000001300720c */ /* 0x000fe20003f26270 */
[----:B---3--:R-:W-:-:S12]  /*0a00*/  @!P0 FFMA R23, R21, R23, R22 ;  /* 0x0000001715178223 */ /* 0x008fd80000000016 */
[----:B------:R-:W2:Y:S01]  /*0a10*/  @!P1 LDC R22, c[0x0][0x38c] ;  /* 0x0000e300ff169b82 */ /* 0x000ea20000000800 */
[----:B------:R1:W-:Y:S04]  /*0a20*/  @!P0 STG.E desc[UR14][R10.64+0x200], R23 ;  /* 0x000200170a008986 */ /* 0x0003e8000c10190e */
[----:B------:R-:W2:Y:S04]  /*0a30*/  @!P1 LDG.E R18, desc[UR14][R14.64+0x400] ;  /* 0x0004000e0e129981 */ /* 0x000ea8000c1e1900 */
[----:B------:R-:W2:Y:S01]  /*0a40*/  @!P1 LDG.E R21, desc[UR14][R12.64+0x400] ;  /* 0x0004000e0c159981 */ /* 0x000ea2000c1e1900 */
[----:B------:R-:W-:-:S04]  /*0a50*/  IADD3 R19, PT, PT, R17, 0x200, RZ ;  /* 0x0000020011137810 */ /* 0x000fc80007ffe0ff */
[----:B------:R-:W-:Y:S01]  /*0a60*/  ISETP.GE.AND P0, PT, R19, R0, PT ;  /* 0x000000001300720c */ /* 0x000fe20003f06270 */
[----:B------:R-:W-:Y:S02]  /*0a70*/  VIADD R19, R17, 0x280 ;  /* 0x0000028011137836 */ /* 0x000fe40000000000 */
[----:B--2---:R-:W-:-:S10]  /*0a80*/  @!P1 FFMA R25, R18, R22, R21 ;  /* 0x0000001612199223 */ /* 0x004fd40000000015 */
[----:B------:R-:W1:Y:S01]  /*0a90*/  @!P0 LDC R22, c[0x0][0x38c] ;  /* 0x0000e300ff168b82 */ /* 0x000e620000000800 */
[----:B------:R2:W-:Y:S04]  /*0aa0*/  @!P1 STG.E desc[UR14][R10.64+0x400], R25 ;  /* 0x000400190a009986 */ /* 0x0005e8000c10190e */
[----:B------:R-:W1:Y:S04]  /*0ab0*/  @!P0 LDG.E R18, desc[UR14][R14.64+0x600] ;  /* 0x0006000e0e128981 */ /* 0x000e68000c1e1900 */
[----:B------:R-:W1:Y:S01]  /*0ac0*/  @!P0 LDG.E R21, desc[UR14][R12.64+0x600] ;  /* 0x0006000e0c158981 */ /* 0x000e62000c1e1900 */
[----:B------:R-:W-:-:S02]  /*0ad0*/  ISETP.GE.AND P1, PT, R19, R0, PT ;  /* 0x000000001300720c */ /* 0x000fc40003f26270 */
[----:B------:R-:W-:Y:S01]  /*0ae0*/  IADD3 R19, PT, PT, R17, 0x300, RZ ;  /* 0x0000030011137810 */ /* 0x000fe20007ffe0ff */
[----:B-1----:R-:W-:-:S10]  /*0af0*/  @!P0 FFMA R23, R18, R22, R21 ;  /* 0x0000001612178223 */ /* 0x002fd40000000015 */
[----:B------:R-:W1:Y:S01]  /*0b00*/  @!P1 LDC R22, c[0x0][0x38c] ;  /* 0x0000e300ff169b82 */ /* 0x000e620000000800 */
[----:B------:R2:W-:Y:S04]  /*0b10*/  @!P0 STG.E desc[UR14][R10.64+0x600], R23 ;  /* 0x000600170a008986 */ /* 0x0005e8000c10190e */
[----:B------:R-:W1:Y:S04]  /*0b20*/  @!P1 LDG.E R18, desc[UR14][R14.64+0x800] ;  /* 0x0008000e0e129981 */ /* 0x000e68000c1e1900 */
[----:B------:R-:W1:Y:S01]  /*0b30*/  @!P1 LDG.E R21, desc[UR14][R12.64+0x800] ;  /* 0x0008000e0c159981 */ /* 0x000e62000c1e1900 */
[----:B------:R-:W-:Y:S01]  /*0b40*/  ISETP.GE.AND P0, PT, R19, R0, PT ;  /* 0x000000001300720c */ /* 0x000fe20003f06270 */
[----:B-1----:R-:W-:-:S12]  /*0b50*/  @!P1 FFMA R21, R18, R22, R21 ;  /* 0x0000001612159223 */ /* 0x002fd80000000015 */
[----:B------:R-:W1:Y:S01]  /*0b60*/  @!P0 LDC R22, c[0x0][0x38c] ;  /* 0x0000e300ff168b82 */ /* 0x000e620000000800 */
[----:B------:R2:W-:Y:S04]  /*0b70*/  @!P1 STG.E desc[UR14][R10.64+0x800], R21 ;  /* 0x000800150a009986 */ /* 0x0005e8000c10190e */
[----:B------:R-:W1:Y:S04]  /*0b80*/  @!P0 LDG.E R18, desc[UR14][R14.64+0xa00] ;  /* 0x000a000e0e128981 */ /* 0x000e68000c1e1900 */
[----:B------:R-:W1:Y:S01]  /*0b90*/  @!P0 LDG.E R19, desc[UR14][R12.64+0xa00] ;  /* 0x000a000e0c138981 */ /* 0x000e62000c1e1900 */
[----:B------:R-:W-:Y:S01]  /*0ba0*/  VIADD R17, R17, 0x380 ;  /* 0x0000038011117836 */ /* 0x000fe20000000000 */
[----:B------:R-:W-:Y:S01]  /*0bb0*/  IADD3 R16, PT, PT, R16, 0x8, RZ ;  /* 0x0000000810107810 */ /* 0x000fe20007ffe0ff */
[----:B------:R-:W-:Y:S03]  /*0bc0*/  BSSY.RECONVERGENT B0, `(.L_x_7) ;  /* 0x000000a000007945 */ /* 0x000fe60003800200 */
[----:B------:R-:W-:Y:S01]  /*0bd0*/  ISETP.NE.AND P1, PT, R16, R6, PT ;  /* 0x000000061000720c */ /* 0x000fe20003f25270 */
[----:B-1----:R-:W-:-:S05]  /*0be0*/  @!P0 FFMA R19, R18, R22, R19 ;  /* 0x0000001612138223 */ /* 0x002fca0000000013 */
[----:B------:R2:W-:Y:S01]  /*0bf0*/  @!P0 STG.E desc[UR14][R10.64+0xa00], R19 ;  /* 0x000a00130a008986 */ /* 0x0005e2000c10190e */
[----:B------:R-:W-:-:S13]  /*0c00*/  ISETP.GE.AND P0, PT, R17, R0, PT ;  /* 0x000000001100720c */ /* 0x000fda0003f06270 */
[----:B--2---:R-:W-:Y:S05]  /*0c10*/  @P0 BRA `(.L_x_8) ;  /* 0x0000000000100947 */ /* 0x004fea0003800000 */
[----:B------:R-:W0:Y:S04]  /*0c20*/  LDG.E R14, desc[UR14][R14.64+0xc00] ;  /* 0x000c000e0e0e7981 */ /* 0x000e28000c1e1900 */
[----:B------:R-:W0:Y:S02]  /*0c30*/  LDG.E R13, desc[UR14][R12.64+0xc00] ;  /* 0x000c000e0c0d7981 */ /* 0x000e24000c1e1900 */
[----:B0-----:R-:W-:-:S05]  /*0c40*/  FFMA R17, R14, UR4, R13 ;  /* 0x000000040e117c23 */ /* 0x001fca000800000d */
[----:B------:R1:W-:Y:S02]  /*0c50*/  STG.E desc[UR14][R10.64+0xc00], R17 ;  /* 0x000c00110a007986 */ /* 0x0003e4000c10190e */
.L_x_8:
[----:B0-----:R-:W-:Y:S05]  /*0c60*/  BSYNC.RECONVERGENT B0 ;  /* 0x0000000000007941 */ /* 0x001fea0003800200 */
.L_x_7:
[----:B------:R-:W-:Y:S05]  /*0c70*/  @P1 BRA `(.L_x_9) ;  /* 0xfffffff800f41947 */ /* 0x000fea000383ffff */
.L_x_6:
[----:B------:R-:W-:-:S13]  /*0c80*/  ISETP.NE.AND P0, PT, R20, RZ, PT ;  /* 0x000000ff1400720c */ /* 0x000fda0003f05270 */
[----:B------:R-:W-:Y:S05]  /*0c90*/  @!P0 EXIT ;  /* 0x000000000000894d */ /* 0x000fea0003800000 */
[----:B-1----:R-:W0:Y:S01]  /*0ca0*/  LDC R10, c[0x0][0x388] ;  /* 0x0000e200ff0a7b82 */ /* 0x002e220000000800 */
[----:B------:R-:W-:Y:S02]  /*0cb0*/  ISETP.GE.U32.AND P1, PT, R20, 0x4, PT ;  /* 0x000000041400780c */ /* 0x000fe40003f26070 */
[----:B0-----:R-:W-:-:S04]  /*0cc0*/  LOP3.LUT R22, R10, 0x3, RZ, 0xc0, !PT ;  /* 0x000000030a167812 */ /* 0x001fc800078ec0ff */
[----:B------:R-:W-:-:S07]  /*0cd0*/  ISETP.NE.AND P0, PT, R22, RZ, PT ;  /* 0x000000ff1600720c */ /* 0x000fce0003f05270 */
[----:B------:R-:W-:Y:S06]  /*0ce0*/  @!P1 BRA `(.L_x_10) ;  /* 0x0000000000a49947 */ /* 0x000fec0003800000 */
[----:B------:R-:W-:-:S05]  /*0cf0*/  IMAD R11, R6, 0x80, R7 ;  /* 0x00000080060b7824 */ /* 0x000fca00078e0207 */
[----:B------:R-:W-:-:S13]  /*0d00*/  ISETP.GE.AND P1, PT, R11, R0, PT ;  /* 0x000000000b00720c */ /* 0x000fda0003f26270 */
[C---:B------:R-:W-:Y:S01]  /*0d10*/  @!P1 IMAD.WIDE R14, R11.reuse, 0x4, R2 ;  /* 0x000000040b0e9825 */ /* 0x040fe200078e0202 */
[----:B------:R-:W0:Y:S03]  /*0d20*/  @!P1 LDC R23, c[0x0][0x38c] ;  /* 0x0000e300ff179b82 */ /* 0x000e260000000800 */
[C---:B------:R-:W-:Y:S02]  /*0d30*/  @!P1 IMAD.WIDE R18, R11.reuse, 0x4, R4 ;  /* 0x000000040b129825 */ /* 0x040fe400078e0204 */
[----:B------:R-:W0:Y:S04]  /*0d40*/  @!P1 LDG.E R14, desc[UR14][R14.64] ;  /* 0x0000000e0e0e9981 */ /* 0x000e28000c1e1900 */
[----:B------:R-:W0:Y:S01]  /*0d50*/  @!P1 LDG.E R19, desc[UR14][R18.64] ;  /* 0x0000000e12139981 */ /* 0x000e22000c1e1900 */
[C---:B------:R-:W-:Y:S01]  /*0d60*/  IADD3 R25, PT, PT, R11.reuse, 0x80, RZ ;  /* 0x000000800b197810 */ /* 0x040fe20007ffe0ff */
[----:B------:R-:W-:-:S03]  /*0d70*/  @!P1 IMAD.WIDE R12, R11, 0x4, R8 ;  /* 0x000000040b0c9825 */ /* 0x000fc600078e0208 */
[----:B------:R-:W-:-:S13]  /*0d80*/  ISETP.GE.AND P2, PT, R25, R0, PT ;  /* 0x000000001900720c */ /* 0x000fda0003f46270 */
[C---:B------:R-:W-:Y:S01]  /*0d90*/  @!P2 IMAD.WIDE R20, R25.reuse, 0x4, R2 ;  /* 0x000000041914a825 */ /* 0x040fe200078e0202 */
[----:B------:R-:W1:Y:S03]  /*0da0*/  @!P2 LDC R27, c[0x0][0x38c] ;  /* 0x0000e300ff1bab82 */ /* 0x000e660000000800 */
[----:B------:R-:W-:-:S04]  /*0db0*/  @!P2 IMAD.WIDE R16, R25, 0x4, R4 ;  /* 0x000000041910a825 */ /* 0x000fc800078e0204 */
[----:B0-----:R-:W-:-:S05]  /*0dc0*/  @!P1 FFMA R23, R14, R23, R19 ;  /* 0x000000170e179223 */ /* 0x001fca0000000013 */
[----:B------:R0:W-:Y:S04]  /*0dd0*/  @!P1 STG.E desc[UR14][R12.64], R23 ;  /* 0x000000170c009986 */ /* 0x0001e8000c10190e */
[----:B------:R-:W1:Y:S04]  /*0de0*/  @!P2 LDG.E R20, desc[UR14][R20.64] ;  /* 0x0000000e1414a981 */ /* 0x000e68000c1e1900 */
[----:B------:R2:W1:Y:S01]  /*0df0*/  @!P2 LDG.E R17, desc[UR14][R16.64] ;  /* 0x0000000e1011a981 */ /* 0x000462000c1e1900 */
[----:B------:R-:W-:Y:S02]  /*0e00*/  VIADD R29, R11, 0x100 ;  /* 0x000001000b1d7836 */ /* 0x000fe40000000000 */
[----:B------:R-:W-:-:S03]  /*0e10*/  @!P2 IMAD.WIDE R14, R25, 0x4, R8 ;  /* 0x00000004190ea825 */ /* 0x000fc600078e0208 */
[----:B------:R-:W-:-:S13]  /*0e20*/  ISETP.GE.AND P1, PT, R29, R0, PT ;  /* 0x000000001d00720c */ /* 0x000fda0003f26270 */
[C---:B------:R-:W-:Y:S01]  /*0e30*/  @!P1 IMAD.WIDE R24, R29.reuse, 0x4, R2 ;  /* 0x000000041d189825 */ /* 0x040fe200078e0202 */
[----:B--2---:R-:W2:Y:S03]  /*0e40*/  @!P1 LDC R16, c[0x0][0x38c] ;  /* 0x0000e300ff109b82 */ /* 0x004ea60000000800 */
[----:B------:R-:W-:-:S04]  /*0e50*/  @!P1 IMAD.WIDE R18, R29, 0x4, R4 ;  /* 0x000000041d129825 */ /* 0x000fc800078e0204 */
[----:B-1----:R-:W-:-:S05]  /*0e60*/  @!P2 FFMA R27, R20, R27, R17 ;  /* 0x0000001b141ba223 */ /* 0x002fca0000000011 */
[----:B------:R1:W-:Y:S04]  /*0e70*/  @!P2 STG.E desc[UR14][R14.64], R27 ;  /* 0x0000001b0e00a986 */ /* 0x0003e8000c10190e */
[----:B------:R-:W2:Y:S04]  /*0e80*/  @!P1 LDG.E R24, desc[UR14][R24.64] ;  /* 0x0000000e18189981 */ /* 0x000ea8000c1e1900 */
[----:B------:R-:W2:Y:S01]  /*0e90*/  @!P1 LDG.E R19, desc[UR14][R18.64] ;  /* 0x0000000e12139981 */ /* 0x000ea2000c1e1900 */
[----:B0-----:R-:W-:Y:S01]  /*0ea0*/  IADD3 R23, PT, PT, R11, 0x180, RZ ;  /* 0x000001800b177810 */ /* 0x001fe20007ffe0ff */
[----:B------:R-:W-:-:S03]  /*0eb0*/  @!P1 IMAD.WIDE R12, R29, 0x4, R8 ;  /* 0x000000041d0c9825 */ /* 0x000fc600078e0208 */
[----:B------:R-:W-:-:S13]  /*0ec0*/  ISETP.GE.AND P2, PT, R23, R0, PT ;  /* 0x000000001700720c */ /* 0x000fda0003f46270 */
[----:B------:R-:W-:-:S04]  /*0ed0*/  @!P2 IMAD.WIDE R20, R23, 0x4, R4 ;  /* 0x000000041714a825 */ /* 0x000fc800078e0204 */
[----:B--2---:R-:W-:Y:S01]  /*0ee0*/  @!P1 FFMA R11, R24, R16, R19 ;  /* 0x00000010180b9223 */ /* 0x004fe20000000013 */
[C---:B------:R-:W-:Y:S01]  /*0ef0*/  @!P2 IMAD.WIDE R16, R23.reuse, 0x4, R2 ;  /* 0x000000041710a825 */ /* 0x040fe200078e0202 */
[----:B------:R-:W0:Y:S03]  /*0f00*/  @!P2 LDC R19, c[0x0][0x38c] ;  /* 0x0000e300ff13ab82 */ /* 0x000e260000000800 */
[----:B------:R2:W-:Y:S04]  /*0f10*/  @!P1 STG.E desc[UR14][R12.64], R11 ;  /* 0x0000000b0c009986 */ /* 0x0005e8000c10190e */
[----:B------:R-:W0:Y:S04]  /*0f20*/  @!P2 LDG.E R16, desc[UR14][R16.64] ;  /* 0x0000000e1010a981 */ /* 0x000e28000c1e1900 */
[----:B------:R-:W0:Y:S01]  /*0f30*/  @!P2 LDG.E R21, desc[UR14][R20.64] ;  /* 0x0000000e1415a981 */ /* 0x000e22000c1e1900 */
[----:B-1----:R-:W-:-:S04]  /*0f40*/  @!P2 IMAD.WIDE R14, R23, 0x4, R8 ;  /* 0x00000004170ea825 */ /* 0x002fc800078e0208 */
[----:B------:R-:W-:Y:S02]  /*0f50*/  VIADD R6, R6, 0x4 ;  /* 0x0000000406067836 */ /* 0x000fe40000000000 */
[----:B0-----:R-:W-:-:S05]  /*0f60*/  @!P2 FFMA R19, R16, R19, R21 ;  /* 0x000000131013a223 */ /* 0x001fca0000000015 */
[----:B------:R2:W-:Y:S02]  /*0f70*/  @!P2 STG.E desc[UR14][R14.64], R19 ;  /* 0x000000130e00a986 */ /* 0x0005e4000c10190e */
.L_x_10:
[----:B------:R-:W-:Y:S05]  /*0f80*/  @!P0 EXIT ;  /* 0x000000000000894d */ /* 0x000fea0003800000 */
[----:B------:R-:W-:Y:S02]  /*0f90*/  ISETP.NE.AND P0, PT, R22, 0x1, PT ;  /* 0x000000011600780c */ /* 0x000fe40003f05270 */
[----:B------:R-:W-:-:S04]  /*0fa0*/  LOP3.LUT R10, R10, 0x1, RZ, 0xc0, !PT ;  /* 0x000000010a0a7812 */ /* 0x000fc800078ec0ff */
[----:B------:R-:W-:-:S07]  /*0fb0*/  ISETP.NE.U32.AND P2, PT, R10, 0x1, PT ;  /* 0x000000010a00780c */ /* 0x000fce0003f45070 */
[----:B------:R-:W-:Y:S06]  /*0fc0*/  @!P0 BRA `(.L_x_11) ;  /* 0x0000000000548947 */ /* 0x000fec0003800000 */
[----:B--2---:R-:W-:-:S04]  /*0fd0*/  LEA R15, R6, R7, 0x7 ;  /* 0x00000007060f7211 */ /* 0x004fc800078e38ff */
[----:B------:R-:W-:-:S13]  /*0fe0*/  ISETP.GE.AND P0, PT, R15, R0, PT ;  /* 0x000000000f00720c */ /* 0x000fda0003f06270 */
[C---:B------:R-:W-:Y:S01]  /*0ff0*/  @!P0 IMAD.WIDE R10, R15.reuse, 0x4, R2 ;  /* 0x000000040f0a8825 */ /* 0x040fe200078e0202 */
[----:B------:R-:W0:Y:S03]  /*1000*/  @!P0 LDC R21, c[0x0][0x38c] ;  /* 0x0000e300ff158b82 */ /* 0x000e260000000800 */
[C---:B------:R-:W-:Y:S02]  /*1010*/  @!P0 IMAD.WIDE R12, R15.reuse, 0x4, R4 ;  /* 0x000000040f0c8825 */ /* 0x040fe400078e0204 */
[----:B------:R-:W0:Y:S04]  /*1020*/  @!P0 LDG.E R10, desc[UR14][R10.64] ;  /* 0x0000000e0a0a8981 */ /* 0x000e28000c1e1900 */
[----:B------:R-:W0:Y:S01]  /*1030*/  @!P0 LDG.E R13, desc[UR14][R12.64] ;  /* 0x0000000e0c0d8981 */ /* 0x000e22000c1e1900 */
[----:B------:R-:W-:-:S02]  /*1040*/  VIADD R23, R15, 0x80 ;  /* 0x000000800f177836 */ /* 0x000fc40000000000 */
[----:B------:R-:W-:-:S03]  /*1050*/  @!P0 IMAD.WIDE R14, R15, 0x4, R8 ;  /* 0x000000040f0e8825 */ /* 0x000fc600078e0208 */
[----:B------:R-:W-:-:S13]  /*1060*/  ISETP.GE.AND P1, PT, R23, R0, PT ;  /* 0x000000001700720c */ /* 0x000fda0003f26270 */
[----:B------:R-:W-:-:S04]  /*1070*/  @!P1 IMAD.WIDE R16, R23, 0x4, R2 ;  /* 0x0000000417109825 */ /* 0x000fc800078e0202 */
[----:B------:R-:W-:-:S04]  /*1080*/  @!P1 IMAD.WIDE R18, R23, 0x4, R4 ;  /* 0x0000000417129825 */ /* 0x000fc800078e0204 */
[----:B0-----:R-:W-:Y:S02]  /*1090*/  @!P0 FFMA R21, R10, R21, R13 ;  /* 0x000000150a158223 */ /* 0x001fe4000000000d */
[----:B------:R-:W0:Y:S03]  /*10a0*/  @!P1 LDC R13, c[0x0][0x38c] ;  /* 0x0000e300ff0d9b82 */ /* 0x000e260000000800 */
[----:B------:R1:W-:Y:S04]  /*10b0*/  @!P0 STG.E desc[UR14][R14.64], R21 ;  /* 0x000000150e008986 */ /* 0x0003e8000c10190e */
[----:B------:R-:W0:Y:S04]  /*10c0*/  @!P1 LDG.E R16, desc[UR14][R16.64] ;  /* 0x0000000e10109981 */ /* 0x000e28000c1e1900 */
[----:B------:R-:W0:Y:S01]  /*10d0*/  @!P1 LDG.E R19, desc[UR14][R18.64] ;  /* 0x0000000e12139981 */ /* 0x000e22000c1e1900 */
[----:B------:R-:W-:Y:S01]  /*10e0*/  @!P1 IMAD.WIDE R10, R23, 0x4, R8 ;  /* 0x00000004170a9825 */ /* 0x000fe200078e0208 */
[----:B------:R-:W-:-:S03]  /*10f0*/  IADD3 R6, PT, PT, R6, 0x2, RZ ;  /* 0x0000000206067810 */ /* 0x000fc60007ffe0ff */
[----:B0-----:R-:W-:-:S05]  /*1100*/  @!P1 FFMA R13, R16, R13, R19 ;  /* 0x0000000d100d9223 */ /* 0x001fca0000000013 */
[----:B------:R1:W-:Y:S02]  /*1110*/  @!P1 STG.E desc[UR14][R10.64], R13 ;  /* 0x0000000d0a009986 */ /* 0x0003e4000c10190e */
.L_x_11:
[----:B------:R-:W-:Y:S05]  /*1120*/  @P2 EXIT ;  /* 0x000000000000294d */ /* 0x000fea0003800000 */
[----:B------:R-:W-:-:S05]  /*1130*/  IMAD R7, R6, 0x80, R7 ;  /* 0x0000008006077824 */ /* 0x000fca00078e0207 */
[----:B------:R-:W-:-:S13]  /*1140*/  ISETP.GE.AND P0, PT, R7, R0, PT ;  /* 0x000000000700720c */ /* 0x000fda0003f06270 */
[----:B------:R-:W-:Y:S05]  /*1150*/  @P0 EXIT ;  /* 0x000000000000094d */ /* 0x000fea0003800000 */
[C---:B------:R-:W-:Y:S01]  /*1160*/  IMAD.WIDE R2, R7.reuse, 0x4, R2 ;  /* 0x0000000407027825 */ /* 0x040fe200078e0202 */
[----:B------:R-:W0:Y:S03]  /*1170*/  LDCU UR4, c[0x0][0x38c] ;  /* 0x00007180ff0477ac */ /* 0x000e260008000800 */
[C---:B------:R-:W-:Y:S02]  /*1180*/  IMAD.WIDE R4, R7.reuse, 0x4, R4 ;  /* 0x0000000407047825 */ /* 0x040fe400078e0204 */
[----:B------:R-:W0:Y:S04]  /*1190*/  LDG.E R2, desc[UR14][R2.64] ;  /* 0x0000000e02027981 */ /* 0x000e28000c1e1900 */
[----:B------:R-:W0:Y:S01]  /*11a0*/  LDG.E R5, desc[UR14][R4.64] ;  /* 0x0000000e04057981 */ /* 0x000e22000c1e1900 */
[----:B------:R-:W-:-:S04]  /*11b0*/  IMAD.WIDE R8, R7, 0x4, R8 ;  /* 0x0000000407087825 */ /* 0x000fc800078e0208 */
[----:B0-----:R-:W-:-:S05]  /*11c0*/  FFMA R7, R2, UR4, R5 ;  /* 0x0000000402077c23 */ /* 0x001fca0008000005 */
[----:B------:R-:W-:Y:S01]  /*11d0*/  STG.E desc[UR14][R8.64], R7 ;  /* 0x0000000708007986 */ /* 0x000fe2000c10190e */
[----:B------:R-:W-:Y:S05]  /*11e0*/  EXIT ;  /* 0x000000000000794d */ /* 0x000fea0003800000 */
.L_x_5:
[----:B------:R-:W-:-:S13]  /*11f0*/  ISETP.GE.AND P0, PT, R10, 0x1, PT ;  /* 0x000000010a00780c */ /* 0x000fda0003f06270 */
[----:B------:R-:W-:Y:S05]  /*1200*/  @!P0 EXIT ;  /* 0x000000000000894d */ /* 0x000fea0003800000 */
[----:B------:R-:W-:Y:S01]  /*1210*/  ISETP.GE.U32.AND P0, PT, R10, 0x8, PT ;  /* 0x000000080a00780c */ /* 0x000fe20003f06070 */
[----:B------:R-:W-:-:S12]  /*1220*/  HFMA2 R0, -RZ, RZ, 0, 0 ;  /* 0x00000000ff007431 */ /* 0x000fd800000001ff */
[----:B------:R-:W-:Y:S05]  /*1230*/  @!P0 BRA `(.L_x_12) ;  /* 0x0000000400248947 */ /* 0x000fea0003800000 */
[----:B------:R-:W0:Y:S01]  /*1240*/  LDC.64 R12, c[0x0][0x398] ;  /* 0x0000e600ff0c7b82 */ /* 0x000e220000000a00 */
[----:B------:R-:W-:Y:S01]  /*1250*/  UIADD3 UR4, UP2, UPT, UR13, 0x600, URZ ;  /* 0x000006000d047890 */ /* 0x000fe2000ff5e0ff */
[----:B------:R-:W-:Y:S01]  /*1260*/  LOP3.LUT R0, R10, 0x7ffffff8, RZ, 0xc0, !PT ;  /* 0x7ffffff80a007812 */ /* 0x000fe200078ec0ff */
[----:B------:R-:W1:Y:S03]  /*1270*/  LDCU UR17, c[0x0][0x38c] ;  /* 0x00007180ff1177ac */ /* 0x000e660008000800 */
[----:B------:R-:W-:Y:S01]  /*1280*/  IADD3 R0, PT, PT, -R0, RZ, RZ ;  /* 0x000000ff00007210 */ /* 0x000fe20007ffe1ff */
[----:B------:R-:W-:Y:S01]  /*1290*/  UIADD3 UR10, UP1, UPT, UR4, UR10, URZ ;  /* 0x0000000a040a7290 */ /* 0x000fe2000ff3e0ff */
[----:B------:R-:W2:Y:S01]  /*12a0*/  LDC.64 R8, c[0x0][0x390] ;  /* 0x0000e400ff087b82 */ /* 0x000ea20000000a00 */
[----:B------:R-:W-:Y:S02]  /*12b0*/  UIADD3 UR8, UP0, UPT, UR4, UR8, URZ ;  /* 0x0000000804087290 */ /* 0x000fe4000ff1e0ff */
[----:B------:R-:W-:-:S02]  /*12c0*/  UIADD3.X UR5, UPT, UPT, URZ, UR16, URZ, UP2, !UPT ;  /* 0x00000010ff057290 */ /* 0x000fc400097fe4ff */
[----:B------:R-:W-:Y:S02]  /*12d0*/  UIADD3 UR4, UP2, UPT, UR4, UR6, URZ ;  /* 0x0000000604047290 */ /* 0x000fe4000ff5e0ff */
[----:B------:R-:W-:Y:S01]  /*12e0*/  UIADD3.X UR11, UPT, UPT, UR5, UR11, URZ, UP1, !UPT ;  /* 0x0000000b050b7290 */ /* 0x000fe20008ffe4ff */
[----:B------:R-:W3:Y:S01]  /*12f0*/  LDC.64 R14, c[0x0][0x3a8] ;  /* 0x0000ea00ff0e7b82 */ /* 0x000ee20000000a00 */
[----:B------:R-:W-:Y:S02]  /*1300*/  UIADD3.X UR9, UPT, UPT, UR5, UR9, URZ, UP0, !UPT ;  /* 0x0000000905097290 */ /* 0x000fe400087fe4ff */
[----:B------:R-:W-:Y:S01]  /*1310*/  UIADD3.X UR5, UPT, UPT, UR5, UR7, URZ, UP2, !UPT ;  /* 0x0000000705057290 */ /* 0x000fe200097fe4ff */
[----:B0-----:R-:W-:-:S04]  /*1320*/  IMAD.WIDE.U32 R10, R7, 0x4, R12 ;  /* 0x00000004070a7825 */ /* 0x001fc800078e000c */
[----:B--2---:R-:W-:-:S04]  /*1330*/  IMAD.WIDE.U32 R8, R7, 0x4, R8 ;  /* 0x0000000407087825 */ /* 0x004fc800078e0008 */
[----:B---3--:R-:W-:-:S04]  /*1340*/  IMAD.WIDE.U32 R12, R7, 0x4, R14 ;  /* 0x00000004070c7825 */ /* 0x008fc800078e000e */
[----:B-1----:R-:W-:-:S07]  /*1350*/  VIADD R7, R7, 0x80 ;  /* 0x0000008007077836 */ /* 0x002fce0000000000 */
.L_x_13:
[----:B------:R-:W-:Y:S02]  /*1360*/  IADD3 R22, P1, PT, R12, UR13, RZ ;  /* 0x0000000d0c167c10 */ /* 0x000fe4000ff3e0ff */
[----:B---3--:R-:W-:Y:S02]  /*1370*/  IADD3 R20, P0, PT, R10, UR13, RZ ;  /* 0x0000000d0a147c10 */ /* 0x008fe4000ff1e0ff */
[----:B------:R-:W-:Y:S02]  /*1380*/  IADD3.X R23, PT, PT, R13, UR16, RZ, P1, !PT ;  /* 0x000000100d177c10 */ /* 0x000fe40008ffe4ff */
[----:B------:R-:W-:-:S04]  /*1390*/  IADD3.X R21, PT, PT, R11, UR16, RZ, P0, !PT ;  /* 0x000000100b157c10 */ /* 0x000fc800087fe4ff */
[----:B------:R-:W2:Y:S04]  /*13a0*/  LDG.E R23, desc[UR14][R22.64] ;  /* 0x0000000e16177981 */ /* 0x000ea8000c1e1900 */
[----:B------:R-:W2:Y:S01]  /*13b0*/  LDG.E R20, desc[UR14][R20.64] ;  /* 0x0000000e14147981 */ /* 0x000ea2000c1e1900 */
[----:B------:R-:W-:Y:S01]  /*13c0*/  IADD3 R14, P0, PT, R8, UR13, RZ ;  /* 0x0000000d080e7c10 */ /* 0x000fe2000ff1e0ff */
[----:B------:R-:W-:Y:S01]  /*13d0*/  IMAD.U32 R17, RZ, RZ, UR11 ;  /* 0x0000000bff117e24 */ /* 0x000fe2000f8e00ff */
[----:B------:R-:W-:Y:S02]  /*13e0*/  MOV R16, UR10 ;  /* 0x0000000a00107c02 */ /* 0x000fe40008000f00 */
[----:B------:R-:W-:Y:S02]  /*13f0*/  MOV R18, UR4 ;  /* 0x0000000400127c02 */ /* 0x000fe40008000f00 */
[----:B------:R-:W-:Y:S01]  /*1400*/  MOV R19, UR5 ;  /* 0x0000000500137c02 */ /* 0x000fe20008000f00 */
[----:B------:R-:W-:Y:S01]  /*1410*/  IMAD.WIDE R16, R7, 0x4, R16 ;  /* 0x0000000407107825 */ /* 0x000fe200078e0210 */
[----:B------:R-:W-:-:S03]  /*1420*/  IADD3.X R15, PT, PT, R9, UR16, RZ, P0, !PT ;  /* 0x00000010090f7c10 */ /* 0x000fc600087fe4ff */
[----:B------:R-:W-:-:S04]  /*1430*/  IMAD.WIDE R18, R7, 0x4, R18 ;  /* 0x0000000407127825 */ /* 0x000fc800078e0212 */
[----:B--2---:R-:W-:-:S05]  /*1440*/  FFMA R25, R20, UR17, R23 ;  /* 0x0000001114197c23 */ /* 0x004fca0008000017 */
[----:B------:R0:W-:Y:S04]  /*1450*/  STG.E desc[UR14][R14.64], R25 ;  /* 0x000000190e007986 */ /* 0x0001e8000c10190e */
[----:B------:R-:W2:Y:S04]  /*1460*/  LDG.E R6, desc[UR14][R16.64+-0x600] ;  /* 0xfffa000e10067981 */ /* 0x000ea8000c1e1900 */
[----:B------:R-:W2:Y:S01]  /*1470*/  LDG.E R23, desc[UR14][R18.64+-0x600] ;  /* 0xfffa000e12177981 */ /* 0x000ea2000c1e1900 */
[----:B------:R-:W-:Y:S01]  /*1480*/  MOV R21, UR9 ;  /* 0x0000000900157c02 */ /* 0x000fe20008000f00 */
[----:B------:R-:W-:-:S04]  /*1490*/  IMAD.U32 R20, RZ, RZ, UR8 ;  /* 0x00000008ff147e24 */ /* 0x000fc8000f8e00ff */
[----:B------:R-:W-:-:S04]  /*14a0*/  IMAD.WIDE R20, R7, 0x4, R20 ;  /* 0x0000000407147825 */ /* 0x000fc800078e0214 */
[----:B--2---:R-:W-:-:S05]  /*14b0*/  FFMA R23, R6, UR17, R23 ;  /* 0x0000001106177c23 */ /* 0x004fca0008000017 */
[----:B------:R1:W-:Y:S04]  /*14c0*/  STG.E desc[UR14][R20.64+-0x600], R23 ;  /* 0xfffa001714007986 */ /* 0x0003e8000c10190e */
[----:B------:R-:W2:Y:S04]  /*14d0*/  LDG.E R6, desc[UR14][R16.64+-0x400] ;  /* 0xfffc000e10067981 */ /* 0x000ea8000c1e1900 */
[----:B------:R-:W2:Y:S02]  /*14e0*/  LDG.E R27, desc[UR14][R18.64+-0x400] ;  /* 0xfffc000e121b7981 */ /* 0x000ea4000c1e1900 */
[----:B--2---:R-:W-:-:S05]  /*14f0*/  FFMA R27, R6, UR17, R27 ;  /* 0x00000011061b7c23 */ /* 0x004fca000800001b */
[----:B------:R2:W-:Y:S04]  /*1500*/  STG.E desc[UR14][R20.64+-0x400], R27 ;  /* 0xfffc001b14007986 */ /* 0x0005e8000c10190e */
[----:B------:R-:W3:Y:S04]  /*1510*/  LDG.E R6, desc[UR14][R16.64+-0x200] ;  /* 0xfffe000e10067981 */ /* 0x000ee8000c1e1900 */
[----:B0-----:R-:W3:Y:S02]  /*1520*/  LDG.E R15, desc[UR14][R18.64+-0x200] ;  /* 0xfffe000e120f7981 */ /* 0x001ee4000c1e1900 */
[----:B---3--:R-:W-:-:S05]  /*1530*/  FFMA R15, R6, UR17, R15 ;  /* 0x00000011060f7c23 */ /* 0x008fca000800000f */
[----:B------:R0:W-:Y:S04]  /*1540*/  STG.E desc[UR14][R20.64+-0x200], R15 ;  /* 0xfffe000f14007986 */ /* 0x0001e8000c10190e */
[----:B------:R-:W3:Y:S04]  /*1550*/  LDG.E R6, desc[UR14][R16.64] ;  /* 0x0000000e10067981 */ /* 0x000ee8000c1e1900 */
[----:B------:R-:W3:Y:S02]  /*1560*/  LDG.E R25, desc[UR14][R18.64] ;  /* 0x0000000e12197981 */ /* 0x000ee4000c1e1900 */
[----:B---3--:R-:W-:-:S05]  /*1570*/  FFMA R25, R6, UR17, R25 ;  /* 0x0000001106197c23 */ /* 0x008fca0008000019 */
[----:B------:R3:W-:Y:S04]  /*1580*/  STG.E desc[UR14][R20.64], R25 ;  /* 0x0000001914007986 */ /* 0x0007e8000c10190e */
[----:B------:R-:W4:Y:S04]  /*1590*/  LDG.E R6, desc[UR14][R16.64+0x200] ;  /* 0x0002000e10067981 */ /* 0x000f28000c1e1900 */
[----:B-1----:R-:W4:Y:S02]  /*15a0*/  LDG.E R23, desc[UR14][R18.64+0x200] ;  /* 0x0002000e12177981 */ /* 0x002f24000c1e1900 */
[----:B----4-:R-:W-:-:S05]  /*15b0*/  FFMA R23, R6, UR17, R23 ;  /* 0x0000001106177c23 */ /* 0x010fca0008000017 */
[----:B------:R3:W-:Y:S04]  /*15c0*/  STG.E desc[UR14][R20.64+0x200], R23 ;  /* 0x0002001714007986 */ /* 0x0007e8000c10190e */
[----:B------:R-:W4:Y:S04]  /*15d0*/  LDG.E R6, desc[UR14][R16.64+0x400] ;  /* 0x0004000e10067981 */ /* 0x000f28000c1e1900 */
[----:B--2---:R-:W4:Y:S02]  /*15e0*/  LDG.E R27, desc[UR14][R18.64+0x400] ;  /* 0x0004000e121b7981 */ /* 0x004f24000c1e1900 */
[----:B----4-:R-:W-:-:S05]  /*15f0*/  FFMA R27, R6, UR17, R27 ;  /* 0x00000011061b7c23 */ /* 0x010fca000800001b */
[----:B------:R3:W-:Y:S04]  /*1600*/  STG.E desc[UR14][R20.64+0x400], R27 ;  /* 0x0004001b14007986 */ /* 0x0007e8000c10190e */
[----:B------:R-:W2:Y:S04]  /*1610*/  LDG.E R6, desc[UR14][R16.64+0x600] ;  /* 0x0006000e10067981 */ /* 0x000ea8000c1e1900 */
[----:B0-----:R-:W2:Y:S01]  /*1620*/  LDG.E R15, desc[UR14][R18.64+0x600] ;  /* 0x0006000e120f7981 */ /* 0x001ea2000c1e1900 */
[----:B------:R-:W-:-:S04]  /*1630*/  IADD3 R0, PT, PT, R0, 0x8, RZ ;  /* 0x0000000800007810 */ /* 0x000fc80007ffe0ff */
[----:B------:R-:W-:Y:S01]  /*1640*/  ISETP.NE.AND P0, PT, R0, RZ, PT ;  /* 0x000000ff0000720c */ /* 0x000fe20003f05270 */
[----:B------:R-:W-:Y:S01]  /*1650*/  UIADD3 UR13, UP0, UPT, UR13, 0x1000, URZ ;  /* 0x000010000d0d7890 */ /* 0x000fe2000ff1e0ff */
[----:B------:R-:W-:-:S03]  /*1660*/  VIADD R7, R7, 0x400 ;  /* 0x0000040007077836 */ /* 0x000fc60000000000 */
[----:B------:R-:W-:Y:S01]  /*1670*/  UIADD3.X UR16, UPT, UPT, URZ, UR16, URZ, UP0, !UPT ;  /* 0x00000010ff107290 */ /* 0x000fe200087fe4ff */
[----:B--2---:R-:W-:-:S05]  /*1680*/  FFMA R15, R6, UR17, R15 ;  /* 0x00000011060f7c23 */ /* 0x004fca000800000f */
[----:B------:R3:W-:Y:S02]  /*1690*/  STG.E desc[UR14][R20.64+0x600], R15 ;  /* 0x0006000f14007986 */ /* 0x0007e4000c10190e */
[----:B------:R-:W-:Y:S05]  /*16a0*/  @P0 BRA `(.L_x_13) ;  /* 0xfffffffc002c0947 */ /* 0x000fea000383ffff */
[----:B------:R-:W0:Y:S02]  /*16b0*/  LDC R0, c[0x0][0x388] ;  /* 0x0000e200ff007b82 */ /* 0x000e240000000800 */
[----:B0-----:R-:W-:-:S07]  /*16c0*/  LOP3.LUT R0, R0, 0x7ffffff8, RZ, 0xc0, !PT ;  /* 0x7ffffff800007812 */ /* 0x001fce00078ec0ff */
.L_x_12:
[----:B------:R-:W0:Y:S02]  /*16d0*/  LDC R14, c[0x0][0x388] ;  /* 0x0000e200ff0e7b82 */ /* 0x000e240000000800 */
[----:B0-----:R-:W-:-:S04]  /*16e0*/  LOP3.LUT R10, R14, 0x7, RZ, 0xc0, !PT ;  /* 0x000000070e0a7812 */ /* 0x001fc800078ec0ff */
[----:B------:R-:W-:-:S13]  /*16f0*/  ISETP.NE.AND P0, PT, R10, RZ, PT ;  /* 0x000000ff0a00720c */ /* 0x000fda0003f05270 */
[----:B------:R-:W-:Y:S05]  /*1700*/  @!P0 EXIT ;  /* 0x000000000000894d */ /* 0x000fea0003800000 */
[----:B------:R-:W0:Y:S01]  /*1710*/  LDCU.64 UR4, c[0x0][0x390] ;  /* 0x00007200ff0477ac */ /* 0x000e220008000a00 */
[----:B------:R-:W-:Y:S01]  /*1720*/  SHF.L.U32 R8, R14, 0x7, RZ ;  /* 0x000000070e087819 */ /* 0x000fe200000006ff */
[----:B---3--:R-:W1:Y:S01]  /*1730*/  S2R R15, SR_TID.X ;  /* 0x00000000000f7919 */ /* 0x008e620000002100 */
[----:B------:R-:W-:Y:S02]  /*1740*/  ISETP.GE.U32.AND P0, PT, R10, 0x4, PT ;  /* 0x000000040a00780c */ /* 0x000fe40003f06070 */
[----:B------:R-:W-:Y:S01]  /*1750*/  SHF.R.S32.HI R6, RZ, 0x1f, R8 ;  /* 0x0000001fff067819 */ /* 0x000fe20000011408 */
[----:B------:R-:W-:Y:S01]  /*1760*/  IMAD.WIDE.U32 R8, R8, UR12, RZ ;  /* 0x0000000c08087c25 */ /* 0x000fe2000f8e00ff */
[----:B------:R-:W-:-:S03]  /*1770*/  LOP3.LUT R18, R14, 0x3, RZ, 0xc0, !PT ;  /* 0x000000030e127812 */ /* 0x000fc600078ec0ff */
[----:B------:R-:W-:Y:S01]  /*1780*/  IMAD R7, R6, UR12, RZ ;  /* 0x0000000c06077c24 */ /* 0x000fe2000f8e02ff */
[----:B------:R-:W-:Y:S02]  /*1790*/  SHF.L.U32 R6, R8, 0x2, RZ ;  /* 0x0000000208067819 */ /* 0x000fe400000006ff */
[----:B------:R-:W-:Y:S01]  /*17a0*/  ISETP.NE.AND P1, PT, R18, RZ, PT ;  /* 0x000000ff1200720c */ /* 0x000fe20003f25270 */
[----:B------:R-:W-:Y:S01]  /*17b0*/  IMAD.IADD R7, R9, 0x1, R7 ;  /* 0x0000000109077824 */ /* 0x000fe200078e0207 */
[----:B0-----:R-:W-:-:S04]  /*17c0*/  IADD3 R6, P2, PT, R6, UR4, RZ ;  /* 0x0000000406067c10 */ /* 0x001fc8000ff5e0ff */
[----:B------:R-:W-:-:S04]  /*17d0*/  SHF.L.U64.HI R7, R8, 0x2, R7 ;  /* 0x0000000208077819 */ /* 0x000fc80000010207 */
[----:B------:R-:W-:Y:S01]  /*17e0*/  IADD3.X R7, PT, PT, R7, UR5, RZ, P2, !PT ;  /* 0x0000000507077c10 */ /* 0x000fe200097fe4ff */
[----:B------:R-:W-:Y:S06]  /*17f0*/  @!P0 BRA `(.L_x_14) ;  /* 0x0000000000588947 */ /* 0x000fec0003800000 */
[----:B-1----:R-:W-:Y:S01]  /*1800*/  LEA R13, R0, R15, 0x7 ;  /* 0x0000000f000d7211 */ /* 0x002fe200078e38ff */
[----:B------:R-:W0:Y:S04]  /*1810*/  LDCU UR4, c[0x0][0x38c] ;  /* 0x00007180ff0477ac */ /* 0x000e280008000800 */
[----:B------:R-:W-:-:S04]  /*1820*/  IMAD.WIDE R10, R13, 0x4, R2 ;  /* 0x000000040d0a7825 */ /* 0x000fc800078e0202 */
[C---:B------:R-:W-:Y:S01]  /*1830*/  IMAD.WIDE R8, R13.reuse, 0x4, R4 ;  /* 0x000000040d087825 */ /* 0x040fe200078e0204 */
[----:B------:R-:W0:Y:S04]  /*1840*/  LDG.E R16, desc[UR14][R10.64] ;  /* 0x0000000e0a107981 */ /* 0x000e28000c1e1900 */
[----:B------:R-:W0:Y:S01]  /*1850*/  LDG.E R17, desc[UR14][R8.64] ;  /* 0x0000000e08117981 */ /* 0x000e22000c1e1900 */
[----:B------:R-:W-:-:S04]  /*1860*/  IMAD.WIDE R12, R13, 0x4, R6 ;  /* 0x000000040d0c7825 */ /* 0x000fc800078e0206 */
[----:B0-----:R-:W-:-:S05]  /*1870*/  FFMA R17, R16, UR4, R17 ;  /* 0x0000000410117c23 */ /* 0x001fca0008000011 */
[----:B------:R0:W-:Y:S04]  /*1880*/  STG.E desc[UR14][R12.64], R17 ;  /* 0x000000110c007986 */ /* 0x0001e8000c10190e */
[----:B------:R-:W2:Y:S04]  /*1890*/  LDG.E R16, desc[UR14][R10.64+0x200] ;  /* 0x0002000e0a107981 */ /* 0x000ea8000c1e1900 */
[----:B------:R-:W2:Y:S02]  /*18a0*/  LDG.E R19, desc[UR14][R8.64+0x200] ;  /* 0x0002000e08137981 */ /* 0x000ea4000c1e1900 */
[----:B--2---:R-:W-:-:S05]  /*18b0*/  FFMA R19, R16, UR4, R19 ;  /* 0x0000000410137c23 */ /* 0x004fca0008000013 */
[----:B------:R0:W-:Y:S04]  /*18c0*/  STG.E desc[UR14][R12.64+0x200], R19 ;  /* 0x000200130c007986 */ /* 0x0001e8000c10190e */
[----:B------:R-:W2:Y:S04]  /*18d0*/  LDG.E R16, desc[UR14][R10.64+0x400] ;  /* 0x0004000e0a107981 */ /* 0x000ea8000c1e1900 */
[----:B------:R-:W2:Y:S02]  /*18e0*/  LDG.E R21, desc[UR14][R8.64+0x400] ;  /* 0x0004000e08157981 */ /* 0x000ea4000c1e1900 */
[----:B--2---:R-:W-:-:S05]  /*18f0*/  FFMA R21, R16, UR4, R21 ;  /* 0x0000000410157c23 */ /* 0x004fca0008000015 */
[----:B------:R0:W-:Y:S04]  /*1900*/  STG.E desc[UR14][R12.64+0x400], R21 ;  /* 0x000400150c007986 */ /* 0x0001e8000c10190e */
[----:B------:R-:W2:Y:S04]  /*1910*/  LDG.E R16, desc[UR14][R10.64+0x600] ;  /* 0x0006000e0a107981 */ /* 0x000ea8000c1e1900 */
[----:B------:R-:W2:Y:S01]  /*1920*/  LDG.E R23, desc[UR14][R8.64+0x600] ;  /* 0x0006000e08177981 */ /* 0x000ea2000c1e1900 */
[----:B------:R-:W-:Y:S01]  /*1930*/  IADD3 R0, PT, PT, R0, 0x4, RZ ;  /* 0x0000000400007810 */ /* 0x000fe20007ffe0ff */
[----:B--2---:R-:W-:-:S05]  /*1940*/  FFMA R23, R16, UR4, R23 ;  /* 0x0000000410177c23 */ /* 0x004fca0008000017 */
[----:B------:R0:W-:Y:S02]  /*1950*/  STG.E desc[UR14][R12.64+0x600], R23 ;  /* 0x000600170c007986 */ /* 0x0001e4000c10190e */
.L_x_14:
[----:B------:R-:W-:Y:S05]  /*1960*/  @!P1 EXIT ;  /* 0x000000000000994d */ /* 0x000fea0003800000 */
[----:B------:R-:W-:Y:S02]  /*1970*/  ISETP.NE.AND P0, PT, R18, 0x1, PT ;  /* 0x000000011200780c */ /* 0x000fe40003f05270 */
[----:B------:R-:W-:-:S04]  /*1980*/  LOP3.LUT R14, R14, 0x1, RZ, 0xc0, !PT ;  /* 0x000000010e0e7812 */ /* 0x000fc800078ec0ff */
[----:B------:R-:W-:-:S07]  /*1990*/  ISETP.NE.U32.AND P1, PT, R14, 0x1, PT ;  /* 0x000000010e00780c */ /* 0x000fce0003f25070 */
[----:B------:R-:W-:Y:S06]  /*19a0*/  @!P0 BRA `(.L_x_15) ;  /* 0x0000000000388947 */ /* 0x000fec0003800000 */
[----:B01----:R-:W-:Y:S01]  /*19b0*/  IMAD R13, R0, 0x80, R15 ;  /* 0x00000080000d7824 */ /* 0x003fe200078e020f */
[----:B------:R-:W0:Y:S03]  /*19c0*/  LDCU UR4, c[0x0][0x38c] ;  /* 0x00007180ff0477ac */ /* 0x000e260008000800 */
[----:B------:R-:W-:-:S04]  /*19d0*/  IMAD.WIDE R8, R13, 0x4, R2 ;  /* 0x000000040d087825 */ /* 0x000fc800078e0202 */
[C---:B------:R-:W-:Y:S01]  /*19e0*/  IMAD.WIDE R10, R13.reuse, 0x4, R4 ;  /* 0x000000040d0a7825 */ /* 0x040fe200078e0204 */
[----:B------:R-:W0:Y:S04]  /*19f0*/  LDG.E R14, desc[UR14][R8.64] ;  /* 0x0000000e080e7981 */ /* 0x000e28000c1e1900 */
[----:B------:R-:W0:Y:S01]  /*1a00*/  LDG.E R17, desc[UR14][R10.64] ;  /* 0x0000000e0a117981 */ /* 0x000e22000c1e1900 */
[----:B------:R-:W-:-:S04]  /*1a10*/  IMAD.WIDE R12, R13, 0x4, R6 ;  /* 0x000000040d0c7825 */ /* 0x000fc800078e0206 */
[----:B0-----:R-:W-:-:S05]  /*1a20*/  FFMA R17, R14, UR4, R17 ;  /* 0x000000040e117c23 */ /* 0x001fca0008000011 */
[----:B------:R2:W-:Y:S04]  /*1a30*/  STG.E desc[UR14][R12.64], R17 ;  /* 0x000000110c007986 */ /* 0x0005e8000c10190e */
[----:B------:R-:W3:Y:S04]  /*1a40*/  LDG.E R14, desc[UR14][R8.64+0x200] ;  /* 0x0002000e080e7981 */ /* 0x000ee8000c1e1900 */
[----:B------:R-:W3:Y:S01]  /*1a50*/  LDG.E R19, desc[UR14][R10.64+0x200] ;  /* 0x0002000e0a137981 */ /* 0x000ee2000c1e1900 */
[----:B------:R-:W-:Y:S01]  /*1a60*/  IADD3 R0, PT, PT, R0, 0x2, RZ ;  /* 0x0000000200007810 */ /* 0x000fe20007ffe0ff */
[----:B---3--:R-:W-:-:S05]  /*1a70*/  FFMA R19, R14, UR4, R19 ;  /* 0x000000040e137c23 */ /* 0x008fca0008000013 */
[----:B------:R2:W-:Y:S02]  /*1a80*/  STG.E desc[UR14][R12.64+0x200], R19 ;  /* 0x000200130c007986 */ /* 0x0005e4000c10190e */
.L_x_15:
[----:B------:R-:W-:Y:S05]  /*1a90*/  @P1 EXIT ;  /* 0x000000000000194d */ /* 0x000fea0003800000 */
[----:B-1----:R-:W-:Y:S01]  /*1aa0*/  LEA R15, R0, R15, 0x7 ;  /* 0x0000000f000f7211 */ /* 0x002fe200078e38ff */
[----:B------:R-:W1:Y:S04]  /*1ab0*/  LDCU UR4, c[0x0][0x38c] ;  /* 0x00007180ff0477ac */ /* 0x000e680008000800 */
[----:B------:R-:W-:-:S04]  /*1ac0*/  IMAD.WIDE R2, R15, 0x4, R2 ;  /* 0x000000040f027825 */ /* 0x000fc800078e0202 */
[C---:B------:R-:W-:Y:S02]  /*1ad0*/  IMAD.WIDE R4, R15.reuse, 0x4, R4 ;  /* 0x000000040f047825 */ /* 0x040fe400078e0204 */
[----:B------:R-:W1:Y:S04]  /*1ae0*/  LDG.E R2, desc[UR14][R2.64] ;  /* 0x0000000e02027981 */ /* 0x000e68000c1e1900 */
[----:B------:R-:W1:Y:S01]  /*1af0*/  LDG.E R5, desc[UR14][R4.64] ;  /* 0x0000000e04057981 */ /* 0x000e62000c1e1900 */
[----:B------:R-:W-:-:S04]  /*1b00*/  IMAD.WIDE R6, R15, 0x4, R6 ;  /* 0x000000040f067825 */ /* 0x000fc800078e0206 */
[----:B-1----:R-:W-:-:S05]  /*1b10*/  FFMA R9, R2, UR4, R5 ;  /* 0x0000000402097c23 */ /* 0x002fca0008000005 */
[----:B------:R-:W-:Y:S01]  /*1b20*/  STG.E desc[UR14][R6.64], R9 ;  /* 0x0000000906007986 */ /* 0x000fe2000c10190e */
[----:B------:R-:W-:Y:S05]  /*1b30*/  EXIT ;  /* 0x000000000000794d */ /* 0x000fea0003800000 */
.L_x_16:
[----:B------:R-:W-:-:S00]  /*1b40*/  BRA `(.L_x_16) ;  /* 0xfffffffc00fc7947 */ /* 0x000fc0000383ffff */
[----:B------:R-:W-:-:S00]  /*1b50*/  NOP ;  /* 0x0000000000007918 */ /* 0x000fc00000000000 */
        /* <DEDUP_REMOVED lines=10> */
.L_x_37:


//--------------------- .text._ZN3cub18CUB_300001_SM_10006detail9transform16transform_kernelINS2_10policy_hubILb1EN4cuda3std3__45tupleIJN6thrust24THRUST_300001_SM_1000_NS6detail15normal_iteratorINSA_10device_ptrIfEEEESF_EEEE10policy1000Ei5saxpySF_JPfSK_EEEvT0_iT1_T2_DpNS2_10kernel_argIT3_EE --------------------------
	.section	.text._ZN3cub18CUB_300001_SM_10006detail9transform16transform_kernelINS2_10policy_hubILb1EN4cuda3std3__45tupleIJN6thrust24THRUST_300001_SM_1000_NS6detail15normal_iteratorINSA_10device_ptrIfEEEESF_EEEE10policy1000Ei5saxpySF_JPfSK_EEEvT0_iT1_T2_DpNS2_10kernel_argIT3_EE,"ax",@progbits
	.align	128
        .global         _ZN3cub18CUB_300001_SM_10006detail9transform16transform_kernelINS2_10policy_hubILb1EN4cuda3std3__45tupleIJN6thrust24THRUST_300001_SM_1000_NS6detail15normal_iteratorINSA_10device_ptrIfEEEESF_EEEE10policy1000Ei5saxpySF_JPfSK_EEEvT0_iT1_T2_DpNS2_10kernel_argIT3_EE
        .type           _ZN3cub18CUB_300001_SM_10006detail9transform16transform_kernelINS2_10policy_hubILb1EN4cuda3std3__45tupleIJN6thrust24THRUST_300001_SM_1000_NS6detail15normal_iteratorINSA_10device_ptrIfEEEESF_EEEE10policy1000Ei5saxpySF_JPfSK_EEEvT0_iT1_T2_DpNS2_10kernel_argIT3_EE,@function
        .size           _ZN3cub18CUB_300001_SM_10006detail9transform16transform_kernelINS2_10policy_hubILb1EN4cuda3std3__45tupleIJN6thrust24THRUST_300001_SM_1000_NS6detail15normal_iteratorINSA_10device_ptrIfEEEESF_EEEE10policy1000Ei5saxpySF_JPfSK_EEEvT0_iT1_T2_DpNS2_10kernel_argIT3_EE,(.L_x_38 - _ZN3cub18CUB_300001_SM_10006detail9transform16transform_kernelINS2_10policy_hubILb1EN4cuda3std3__45tupleIJN6thrust24THRUST_300001_SM_1000_NS6detail15normal_iteratorINSA_10device_ptrIfEEEESF_EEEE10policy1000Ei5saxpySF_JPfSK_EEEvT0_iT1_T2_DpNS2_10kernel_argIT3_EE)
        .other          _ZN3cub18CUB_300001_SM_10006detail9transform16transform_kernelINS2_10policy_hubILb1EN4cuda3std3__45tupleIJN6thrust24THRUST_300001_SM_1000_NS6detail15normal_iteratorINSA_10device_ptrIfEEEESF_EEEE10policy1000Ei5saxpySF_JPfSK_EEEvT0_iT1_T2_DpNS2_10kernel_argIT3_EE,@"STO_CUDA_ENTRY STV_DEFAULT"
_ZN3cub18CUB_300001_SM_10006detail9transform16transform_kernelINS2_10policy_hubILb1EN4cuda3std3__45tupleIJN6thrust24THRUST_300001_SM_1000_NS6detail15normal_iteratorINSA_10device_ptrIfEEEESF_EEEE10policy1000Ei5saxpySF_JPfSK_EEEvT0_iT1_T2_DpNS2_10kernel_argIT3_EE:
.text._ZN3cub18CUB_300001_SM_10006detail9transform16transform_kernelINS2_10policy_hubILb1EN4cuda3std3__45tupleIJN6thrust24THRUST_300001_SM_1000_NS6detail15normal_iteratorINSA_10device_ptrIfEEEESF_EEEE10policy1000Ei5saxpySF_JPfSK_EEEvT0_iT1_T2_DpNS2_10kernel_argIT3_EE:
[----:B------:R-:W-:Y:S08]  /*0000*/  LDC R1, c[0x0][0x37c] ;  /* 0x0000df00ff017b82 */ /* 0x000ff00000000800 */
[----:B------:R-:W0:Y:S01]  /*0010*/  S2UR UR18, SR_CTAID.X ;  /* 0x00000000001279c3 */ /* 0x000e220000002500 */
[----:B------:R-:W1:Y:S01]  /*0020*/  LDCU.64 UR12, c[0x0][0x380] ;  /* 0x00007000ff0c77ac */ /* 0x000e620008000a00 */
[----:B------:R-:W2:Y:S01]  /*0030*/  S2R R0, SR_TID.X ;  /* 0x0000000000007919 */ /* 0x000ea20000002100 */
[----:B------:R-:W-:Y:S01]  /*0040*/  BSSY.RECONVERGENT B0, `(.L_x_17) ;  /* 0x0000020000007945 */ /* 0x000fe20003800200 */
[----:B-1----:R-:W-:-:S04]  /*0050*/  USHF.L.U32 UR11, UR13, 0x7, URZ ;  /* 0x000000070d0b7899 */ /* 0x002fc800080006ff */
[----:B0-----:R-:W-:-:S04]  /*0060*/  UIMAD UR8, UR11, UR18, URZ ;  /* 0x000000120b0872a4 */ /* 0x001fc8000f8e02ff */
[----:B------:R-:W-:-:S04]  /*0070*/  UIADD3 UR10, UPT, UPT, -UR8, UR12, URZ ;  /* 0x0000000c080a7290 */ /* 0x000fc8000fffe1ff */
[----:B------:R-:W-:Y:S01]  /*0080*/  UISETP.LT.AND UP0, UPT, UR11, UR10, UPT ;  /* 0x0000000a0b00728c */ /* 0x000fe2000bf01270 */
[----:B--2---:R-:W-:-:S03]  /*0090*/  SHF.L.U32 R4, R0, 0x7, RZ ;  /* 0x0000000700047819 */ /* 0x004fc600000006ff */
[----:B------:R-:W-:-:S04]  /*00a0*/  USEL UR12, UR11, UR10, UP0 ;  /* 0x0000000a0b0c7287 */ /* 0x000fc80008000000 */
[----:B------:R-:W-:-:S06]  /*00b0*/  USHF.L.U32 UR4, UR12, 0x2, URZ ;  /* 0x000000020c047899 */ /* 0x000fcc00080006ff */
[----:B------:R-:W-:-:S13]  /*00c0*/  ISETP.GE.AND P0, PT, R4, UR4, PT ;  /* 0x0000000404007c0c */ /* 0x000fda000bf06270 */
[----:B------:R-:W-:Y:S05]  /*00d0*/  @P0 BRA `(.L_x_18) ;  /* 0x0000000000580947 */ /* 0x000fea0003800000 */
[----:B------:R-:W0:Y:S01]  /*00e0*/  LDC.64 R2, c[0x0][0x398] ;  /* 0x0000e600ff027b82 */ /* 0x000e220000000a00 */
[----:B------:R-:W-:Y:S01]  /*00f0*/  MOV R7, UR8 ;  /* 0x0000000800077c02 */ /* 0x000fe20008000f00 */
[----:B------:R-:W-:Y:S01]  /*0100*/  BSSY.RECONVERGENT B1, `(.L_x_19) ;  /* 0x000000a000017945 */ /* 0x000fe20003800200 */
[----:B------:R-:W-:Y:S02]  /*0110*/  IMAD.MOV.U32 R5, RZ, RZ, R4 ;  /* 0x000000ffff057224 */ /* 0x000fe400078e0004 */
[----:B0-----:R-:W-:-:S04]  /*0120*/  IMAD.WIDE.U32 R2, R0, 0x80, R2 ;  /* 0x0000008000027825 */ /* 0x001fc800078e0002 */
[----:B------:R-:W-:-:S07]  /*0130*/  IMAD.WIDE R2, R7, 0x4, R2 ;  /* 0x0000000407027825 */ /* 0x000fce00078e0202 */
.L_x_20:
[----:B------:R-:W-:Y:S01]  /*0140*/  IADD3 R5, PT, PT, R5, 0x4000, RZ ;  /* 0x0000400005057810 */ /* 0x000fe20007ffe0ff */
[----:B------:R0:W-:Y:S03]  /*0150*/  CCTL.E.PF2 [R2] ;  /* 0x000000000200798f */ /* 0x0001e60000800100 */
[----:B------:R-:W-:Y:S02]  /*0160*/  ISETP.GE.AND P0, PT, R5, UR4, PT ;  /* 0x0000000405007c0c */ /* 0x000fe4000bf06270 */
[----:B0-----:R-:W-:-:S04]  /*0170*/  IADD3 R2, P1, PT, R2, 0x4000, RZ ;  /* 0x0000400002027810 */ /* 0x001fc80007f3e0ff */
[----:B------:R-:W-:-:S07]  /*0180*/  IADD3.X R3, PT, PT, RZ, R3, RZ, P1, !PT ;  /* 0x00000003ff037210 */ /* 0x000fce0000ffe4ff */
[----:B------:R-:W-:Y:S05]  /*0190*/  @!P0 BRA `(.L_x_20) ;  /* 0xfffffffc00e88947 */ /* 0x000fea000383ffff */
[----:B------:R-:W-:Y:S05]  /*01a0*/  BSYNC.RECONVERGENT B1 ;  /* 0x0000000000017941 */ /* 0x000fea0003800200 */
.L_x_19:
[----:B------:R-:W0:Y:S02]  /*01b0*/  LDC.64 R2, c[0x0][0x3a8] ;  /* 0x0000ea00ff027b82 */ /* 0x000e240000000a00 */
[----:B0-----:R-:W-:-:S04]  /*01c0*/  IMAD.WIDE.U32 R2, R0, 0x80, R2 ;  /* 0x0000008000027825 */ /* 0x001fc800078e0002 */
[----:B------:R-:W-:-:S07]  /*01d0*/  IMAD.WIDE R2, R7, 0x4, R2 ;  /* 0x0000000407027825 */ /* 0x000fce00078e0202 */
.L_x_21:
[----:B------:R-:W-:Y:S01]  /*01e0*/  VIADD R4, R4, 0x4000 ;  /* 0x0000400004047836 */ /* 0x000fe20000000000 */
[----:B------:R0:W-:Y:S04]  /*01f0*/  CCTL.E.PF2 [R2] ;  /* 0x000000000200798f */ /* 0x0001e80000800100 */
[----:B------:R-:W-:Y:S02]  /*0200*/  ISETP.GE.AND P0, PT, R4, UR4, PT ;  /* 0x0000000404007c0c */ /* 0x000fe4000bf06270 */
[----:B0-----:R-:W-:-:S04]  /*0210*/  IADD3 R2, P1, PT, R2, 0x4000, RZ ;  /* 0x0000400002027810 */ /* 0x001fc80007f3e0ff */
[----:B------:R-:W-:-:S07]  /*0220*/  IADD3.X R3, PT, PT, RZ, R3, RZ, P1, !PT ;  /* 0x00000003ff037210 */ /* 0x000fce0000ffe4ff */
[----:B------:R-:W-:Y:S05]  /*0230*/  @!P0 BRA `(.L_x_21) ;  /* 0xfffffffc00e88947 */ /* 0x000fea000383ffff */
.L_x_18:
[----:B------:R-:W-:Y:S05]  /*0240*/  BSYNC.RECONVERGENT B0 ;  /* 0x0000000000007941 */ /* 0x000fea0003800200 */
.L_x_17:
[----:B------:R-:W0:Y:S01]  /*0250*/  LDCU.128 UR4, c[0x0][0x390] ;  /* 0x00007200ff0477ac */ /* 0x000e220008000c00 */
[----:B------:R-:W-:Y:S01]  /*0260*/  UIMAD.WIDE UR8, UR8, 0x4, URZ ;  /* 0x00000004080878a5 */ /* 0x000fe2000f8e02ff */
[----:B------:R-:W1:Y:S01]  /*0270*/  LDCU.64 UR20, c[0x0][0x358] ;  /* 0x00006b00ff1477ac */ /* 0x000e620008000a00 */
[----:B------:R-:W2:Y:S02]  /*0280*/  LDCU.64 UR14, c[0x0][0x3a8] ;  /* 0x00007500ff0e77ac */ /* 0x000ea40008000a00 */
[----:B0-----:R-:W-:-:S04]  /*0290*/  UIADD3 UR16, UP0, UPT, UR8, UR4, URZ ;  /* 0x0000000408107290 */ /* 0x001fc8000ff1e0ff */
[----:B------:R-:W-:Y:S02]  /*02a0*/  UIADD3.X UR17, UPT, UPT, UR9, UR5, URZ, UP0, !UPT ;  /* 0x0000000509117290 */ /* 0x000fe400087fe4ff */
[----:B------:R-:W-:-:S09]  /*02b0*/  UISETP.GT.AND UP0, UPT, UR11, UR10, UPT ;  /* 0x0000000a0b00728c */ /* 0x000fd2000bf04270 */
[----:B-12---:R-:W-:Y:S05]  /*02c0*/  BRA.U UP0, `(.L_x_22) ;  /* 0x0000000900687547 */ /* 0x006fea000b800000 */
[----:B------:R-:W-:-:S06]  /*02d0*/  UISETP.GE.AND UP0, UPT, UR13, 0x1, UPT ;  /* 0x000000010d00788c */ /* 0x000fcc000bf06270 */
[----:B------:R-:W-:-:S13]  /*02e0*/  PLOP3.LUT P0, PT, PT, PT, UP0, 0x80, 0x8 ;  /* 0x000000000008781c */ /* 0x000fda0003f0f008 */
[----:B------:R-:W-:Y:S05]  /*02f0*/  @!P0 EXIT ;  /* 0x000000000000894d */ /* 0x000fea0003800000 */
[----:B------:R-:W-:Y:S01]  /*0300*/  UISETP.GE.U32.AND UP0, UPT, UR13, 0x8, UPT ;  /* 0x000000080d00788c */ /* 0x000fe2000bf06070 */
[----:B------:R-:W-:-:S08]  /*0310*/  HFMA2 R10, -RZ, RZ, 0, 0 ;  /* 0x00000000ff0a7431 */ /* 0x000fd000000001ff */
[----:B------:R-:W-:Y:S05]  /*0320*/  BRA.U !UP0, `(.L_x_23) ;  /* 0x00000005082c7547 */ /* 0x000fea000b800000 */
[----:B------:R-:W0:Y:S01]  /*0330*/  LDC.64 R2, c[0x0][0x390] ;  /* 0x0000e400ff027b82 */ /* 0x000e220000000a00 */
[----:B------:R-:W-:Y:S01]  /*0340*/  UMOV UR10, UR8 ;  /* 0x00000008000a7c82 */ /* 0x000fe20008000000 */
[----:B------:R-:W-:Y:S01]  /*0350*/  UMOV UR11, UR9 ;  /* 0x00000009000b7c82 */ /* 0x000fe20008000000 */
[----:B------:R-:W-:Y:S02]  /*0360*/  UIADD3 UR9, UP2, UPT, UR10, 0x600, URZ ;  /* 0x000006000a097890 */ /* 0x000fe4000ff5e0ff */
[----:B------:R-:W-:Y:S02]  /*0370*/  ULOP3.LUT UR8, UR13, 0x7ffffff8, URZ, 0xc0, !UPT ;  /* 0x7ffffff80d087892 */ /* 0x000fe4000f8ec0ff */
[----:B------:R-:W-:Y:S01]  /*0380*/  UIADD3 UR12, UP0, UPT, UR9, UR4, URZ ;  /* 0x00000004090c7290 */ /* 0x000fe2000ff1e0ff */
[----:B------:R-:W1:Y:S01]  /*0390*/  LDC.64 R4, c[0x0][0x398] ;  /* 0x0000e600ff047b82 */ /* 0x000e620000000a00 */
[----:B------:R-:W-:Y:S02]  /*03a0*/  UIADD3.X UR4, UPT, UPT, URZ, UR11, URZ, UP2, !UPT ;  /* 0x0000000bff047290 */ /* 0x000fe400097fe4ff */
[----:B------:R-:W-:-:S02]  /*03b0*/  UIADD3 UR6, UP1, UPT, UR9, UR6, URZ ;  /* 0x0000000609067290 */ /* 0x000fc4000ff3e0ff */
[----:B------:R-:W-:Y:S01]  /*03c0*/  UIADD3 UR14, UP2, UPT, UR9, UR14, URZ ;  /* 0x0000000e090e7290 */ /* 0x000fe2000ff5e0ff */
[----:B------:R-:W2:Y:S02]  /*03d0*/  LDCU UR19, c[0x0][0x388] ;  /* 0x00007100ff1377ac */ /* 0x000ea40008000800 */
[----:B------:R-:W3:Y:S01]  /*03e0*/  LDC.64 R6, c[0x0][0x3a8] ;  /* 0x0000ea00ff067b82 */ /* 0x000ee20000000a00 */
[----:B------:R-:W-:Y:S02]  /*03f0*/  UIADD3.X UR7, UPT, UPT, UR4, UR7, URZ, UP1, !UPT ;  /* 0x0000000704077290 */ /* 0x000fe40008ffe4ff */
[----:B------:R-:W-:Y:S02]  /*0400*/  UIADD3.X UR5, UPT, UPT, UR4, UR5, URZ, UP0, !UPT ;  /* 0x0000000504057290 */ /* 0x000fe400087fe4ff */
[----:B------:R-:W-:Y:S01]  /*0410*/  UIADD3.X UR15, UPT, UPT, UR4, UR15, URZ, UP2, !UPT ;  /* 0x0000000f040f7290 */ /* 0x000fe200097fe4ff */
[----:B0-----:R-:W-:Y:S01]  /*0420*/  IMAD.WIDE.U32 R2, R0, 0x4, R2 ;  /* 0x0000000400027825 */ /* 0x001fe200078e0002 */
[----:B------:R-:W-:-:S03]  /*0430*/  UIADD3 UR8, UPT, UPT, -UR8, URZ, URZ ;  /* 0x000000ff08087290 */ /* 0x000fc6000fffe1ff */
[----:B-1----:R-:W-:-:S04]  /*0440*/  IMAD.WIDE.U32 R4, R0, 0x4, R4 ;  /* 0x0000000400047825 */ /* 0x002fc800078e0004 */
[----:B---3--:R-:W-:-:S04]  /*0450*/  IMAD.WIDE.U32 R6, R0, 0x4, R6 ;  /* 0x0000000400067825 */ /* 0x008fc800078e0006 */
[----:B--2---:R-:W-:-:S07]  /*0460*/  VIADD R0, R0, 0x80 ;  /* 0x0000008000007836 */ /* 0x004fce0000000000 */
.L_x_24:
        /* <DEDUP_REMOVED lines=10> */
[----:B------:R-:W-:-:S02]  /*0510*/  MOV R11, UR15 ;  /* 0x0000000f000b7c02 */ /* 0x000fc40008000f00 */
[----:B------:R-:W-:Y:S01]  /*0520*/  IADD3.X R17, PT, PT, R3, UR11, RZ, P0, !PT ;  /* 0x0000000b03117c10 */ /* 0x000fe200087fe4ff */
[----:B------:R-:W-:-:S04]  /*0530*/  IMAD.WIDE R8, R0, 0x4, R8 ;  /* 0x0000000400087825 */ /* 0x000fc800078e0208 */
        /* <DEDUP_REMOVED lines=32> */
[----:B------:R-:W-:Y:S02]  /*0740*/  UIADD3 UR10, UP0, UPT, UR10, 0x1000, URZ ;  /* 0x000010000a0a7890 */ /* 0x000fe4000ff1e0ff */
[----:B------:R-:W-:-:S02]  /*0750*/  UIADD3 UR8, UPT, UPT, UR8, 0x8, URZ ;  /* 0x0000000808087890 */ /* 0x000fc4000fffe0ff */
[----:B------:R-:W-:Y:S02]  /*0760*/  UIADD3.X UR11, UPT, UPT, URZ, UR11, URZ, UP0, !UPT ;  /* 0x0000000bff0b7290 */ /* 0x000fe400087fe4ff */
[----:B------:R-:W-:Y:S01]  /*0770*/  UISETP.NE.AND UP0, UPT, UR8, URZ, UPT ;  /* 0x000000ff0800728c */ /* 0x000fe2000bf05270 */
[----:B------:R-:W-:Y:S01]  /*0780*/  IADD3 R0, PT, PT, R0, 0x400, RZ ;  /* 0x0000040000007810 */ /* 0x000fe20007ffe0ff */
[----:B--2---:R-:W-:-:S05]  /*0790*/  FFMA R17, R14, UR19, R17 ;  /* 0x000000130e117c23 */ /* 0x004fca0008000011 */
[----:B------:R3:W-:Y:S02]  /*07a0*/  STG.E desc[UR20][R12.64+0x600], R17 ;  /* 0x000600110c007986 */ /* 0x0007e4000c101914 */
[----:B------:R-:W-:Y:S05]  /*07b0*/  BRA.U UP0, `(.L_x_24) ;  /* 0xfffffffd002c7547 */ /* 0x000fea000b83ffff */
[----:B------:R-:W0:Y:S02]  /*07c0*/  LDC R10, c[0x0][0x384] ;  /* 0x0000e100ff0a7b82 */ /* 0x000e240000000800 */
[----:B0-----:R-:W-:-:S07]  /*07d0*/  LOP3.LUT R10, R10, 0x7ffffff8, RZ, 0xc0, !PT ;  /* 0x7ffffff80a0a7812 */ /* 0x001fce00078ec0ff */
.L_x_23:
[----:B------:R-:W0:Y:S02]  /*07e0*/  LDC R0, c[0x0][0x384] ;  /* 0x0000e100ff007b82 */ /* 0x000e240000000800 */
[----:B0-----:R-:W-:-:S04]  /*07f0*/  LOP3.LUT R3, R0, 0x7, RZ, 0xc0, !PT ;  /* 0x0000000700037812 */ /* 0x001fc800078ec0ff */
[----:B------:R-:W-:-:S13]  /*0800*/  ISETP.NE.AND P0, PT, R3, RZ, PT ;  /* 0x000000ff0300720c */ /* 0x000fda0003f05270 */
[----:B------:R-:W-:Y:S05]  /*0810*/  @!P0 EXIT ;  /* 0x000000000000894d */ /* 0x000fea0003800000 */
[----:B------:R-:W0:Y:S01]  /*0820*/  LDCU.64 UR4, c[0x0][0x398] ;  /* 0x00007300ff0477ac */ /* 0x000e220008000a00 */
[C---:B------:R-:W-:Y:S01]  /*0830*/  SHF.L.U32 R2, R0.reuse, 0x7, RZ ;  /* 0x0000000700027819 */ /* 0x040fe200000006ff */
[----:B------:R-:W1:Y:S01]  /*0840*/  S2R R11, SR_TID.X ;  /* 0x00000000000b7919 */ /* 0x000e620000002100 */
[----:B------:R-:W-:Y:S01]  /*0850*/  ISETP.GE.U32.AND P0, PT, R3, 0x4, PT ;  /* 0x000000040300780c */ /* 0x000fe20003f06070 */
[----:B------:R-:W2:Y:S01]  /*0860*/  LDCU.64 UR6, c[0x0][0x3a8] ;  /* 0x00007500ff0677ac */ /* 0x000ea20008000a00 */
[----:B------:R-:W-:Y:S01]  /*0870*/  LOP3.LUT R16, R0, 0x3, RZ, 0xc0, !PT ;  /* 0x0000000300107812 */ /* 0x000fe200078ec0ff */
[----:B------:R-:W-:-:S03]  /*0880*/  IMAD R2, R2, UR18, RZ ;  /* 0x0000001202027c24 */ /* 0x000fc6000f8e02ff */
[----:B------:R-:W-:Y:S01]  /*0890*/  ISETP.NE.AND P1, PT, R16, RZ, PT ;  /* 0x000000ff1000720c */ /* 0x000fe20003f25270 */
[----:B------:R-:W-:-:S03]  /*08a0*/  IMAD.WIDE R4, R2, 0x4, RZ ;  /* 0x0000000402047825 */ /* 0x000fc600078e02ff */
[C---:B0-----:R-:W-:Y:S02]  /*08b0*/  IADD3 R2, P2, PT, R4.reuse, UR4, RZ ;  /* 0x0000000404027c10 */ /* 0x041fe4000ff5e0ff */
[----:B--2---:R-:W-:Y:S02]  /*08c0*/  IADD3 R4, P3, PT, R4, UR6, RZ ;  /* 0x0000000604047c10 */ /* 0x004fe4000ff7e0ff */
[C---:B------:R-:W-:Y:S02]  /*08d0*/  IADD3.X R3, PT, PT, R5.reuse, UR5, RZ, P2, !PT ;  /* 0x0000000505037c10 */ /* 0x040fe400097fe4ff */
[----:B------:R-:W-:Y:S01]  /*08e0*/  IADD3.X R5, PT, PT, R5, UR7, RZ, P3, !PT ;  /* 0x0000000705057c10 */ /* 0x000fe20009ffe4ff */
[----:B------:R-:W-:Y:S08]  /*08f0*/  @!P0 BRA `(.L_x_25) ;  /* 0x00000000005c8947 */ /* 0x000ff00003800000 */
[----:B-1-3--:R-:W-:Y:S01]  /*0900*/  IMAD R13, R10, 0x80, R11 ;  /* 0x000000800a0d7824 */ /* 0x00afe200078e020b */
[----:B------:R-:W0:Y:S03]  /*0910*/  LDCU UR4, c[0x0][0x388] ;  /* 0x00007100ff0477ac */ /* 0x000e260008000800 */
[----:B------:R-:W-:-:S04]  /*0920*/  IMAD.WIDE R8, R13, 0x4, R2 ;  /* 0x000000040d087825 */ /* 0x000fc800078e0202 */
[----:B------:R-:W-:Y:S01]  /*0930*/  IMAD.WIDE R6, R13, 0x4, R4 ;  /* 0x000000040d067825 */ /* 0x000fe200078e0204 */
[----:B------:R-:W0:Y:S04]  /*0940*/  LDG.E R14, desc[UR20][R8.64] ;  /* 0x00000014080e7981 */ /* 0x000e28000c1e1900 */
[----:B------:R-:W0:Y:S01]  /*0950*/  LDG.E R15, desc[UR20][R6.64] ;  /* 0x00000014060f7981 */ /* 0x000e22000c1e1900 */
[----:B------:R-:W-:-:S05]  /*0960*/  MOV R12, 0x4 ;  /* 0x00000004000c7802 */ /* 0x000fca0000000f00 */
[----:B------:R-:W-:-:S04]  /*0970*/  IMAD.WIDE R12, R13, R12, UR16 ;  /* 0x000000100d0c7e25 */ /* 0x000fc8000f8e020c */
        /* <DEDUP_REMOVED lines=15> */
.L_x_25:
[----:B------:R-:W-:Y:S05]  /*0a70*/  @!P1 EXIT ;  /* 0x000000000000994d */ /* 0x000fea0003800000 */
[----:B------:R-:W-:Y:S02]  /*0a80*/  ISETP.NE.AND P0, PT, R16, 0x1, PT ;  /* 0x000000011000780c */ /* 0x000fe40003f05270 */
[----:B------:R-:W-:-:S04]  /*0a90*/  LOP3.LUT R0, R0, 0x1, RZ, 0xc0, !PT ;  /* 0x0000000100007812 */ /* 0x000fc800078ec0ff */
[----:B------:R-:W-:-:S07]  /*0aa0*/  ISETP.NE.U32.AND P1, PT, R0, 0x1, PT ;  /* 0x000000010000780c */ /* 0x000fce0003f25070 */
[----:B------:R-:W-:Y:S06]  /*0ab0*/  @!P0 BRA `(.L_x_26) ;  /* 0x00000000003c8947 */ /* 0x000fec0003800000 */
[----:B01-3--:R-:W-:Y:S01]  /*0ac0*/  IMAD R13, R10, 0x80, R11 ;  /* 0x000000800a0d7824 */ /* 0x00bfe200078e020b */
[----:B------:R-:W0:Y:S03]  /*0ad0*/  LDCU UR4, c[0x0][0x388] ;  /* 0x00007100ff0477ac */ /* 0x000e260008000800 */
[----:B------:R-:W-:-:S04]  /*0ae0*/  IMAD.WIDE R6, R13, 0x4, R2 ;  /* 0x000000040d067825 */ /* 0x000fc800078e0202 */
[----:B------:R-:W-:Y:S01]  /*0af0*/  IMAD.WIDE R8, R13, 0x4, R4 ;  /* 0x000000040d087825 */ /* 0x000fe200078e0204 */
[----:B------:R-:W0:Y:S04]  /*0b00*/  LDG.E R0, desc[UR20][R6.64] ;  /* 0x0000001406007981 */ /* 0x000e28000c1e1900 */
[----:B------:R-:W0:Y:S01]  /*0b10*/  LDG.E R15, desc[UR20][R8.64] ;  /* 0x00000014080f7981 */ /* 0x000e22000c1e1900 */
[----:B------:R-:W-:-:S05]  /*0b20*/  HFMA2 R12, -RZ, RZ, 0, 2.384185791015625e-07 ;  /* 0x00000004ff0c7431 */ /* 0x000fca00000001ff */
[----:B------:R-:W-:-:S04]  /*0b30*/  IMAD.WIDE R12, R13, R12, UR16 ;  /* 0x000000100d0c7e25 */ /* 0x000fc8000f8e020c */
[----:B0-----:R-:W-:-:S05]  /*0b40*/  FFMA R15, R0, UR4, R15 ;  /* 0x00000004000f7c23 */ /* 0x001fca000800000f */
[----:B------:R2:W-:Y:S04]  /*0b50*/  STG.E desc[UR20][R12.64], R15 ;  /* 0x0000000f0c007986 */ /* 0x0005e8000c101914 */
[----:B------:R-:W3:Y:S04]  /*0b60*/  LDG.E R0, desc[UR20][R6.64+0x200] ;  /* 0x0002001406007981 */ /* 0x000ee8000c1e1900 */
[----:B------:R-:W3:Y:S01]  /*0b70*/  LDG.E R17, desc[UR20][R8.64+0x200] ;  /* 0x0002001408117981 */ /* 0x000ee2000c1e1900 */
[----:B------:R-:W-:Y:S01]  /*0b80*/  IADD3 R10, PT, PT, R10, 0x2, RZ ;  /* 0x000000020a0a7810 */ /* 0x000fe20007ffe0ff */
[----:B---3--:R-:W-:-:S05]  /*0b90*/  FFMA R17, R0, UR4, R17 ;  /* 0x0000000400117c23 */ /* 0x008fca0008000011 */
[----:B------:R2:W-:Y:S02]  /*0ba0*/  STG.E desc[UR20][R12.64+0x200], R17 ;  /* 0x000200110c007986 */ /* 0x0005e4000c101914 */
.L_x_26:
[----:B------:R-:W-:Y:S05]  /*0bb0*/  @P1 EXIT ;  /* 0x000000000000194d */ /* 0x000fea0003800000 */
[----:B-1----:R-:W-:Y:S01]  /*0bc0*/  IMAD R7, R10, 0x80, R11 ;  /* 0x000000800a077824 */ /* 0x002fe200078e020b */
[----:B------:R-:W1:Y:S03]  /*0bd0*/  LDCU UR4, c[0x0][0x388] ;  /* 0x00007100ff0477ac */ /* 0x000e660008000800 */
[----:B------:R-:W-:-:S04]  /*0be0*/  IMAD.WIDE R2, R7, 0x4, R2 ;  /* 0x0000000407027825 */ /* 0x000fc800078e0202 */
[----:B------:R-:W-:Y:S02]  /*0bf0*/  IMAD.WIDE R4, R7, 0x4, R4 ;  /* 0x0000000407047825 */ /* 0x000fe400078e0204 */
[----:B------:R-:W1:Y:S04]  /*0c00*/  LDG.E R2, desc[UR20][R2.64] ;  /* 0x0000001402027981 */ /* 0x000e68000c1e1900 */
[----:B------:R-:W1:Y:S01]  /*0c10*/  LDG.E R5, desc[UR20][R4.64] ;  /* 0x0000001404057981 */ /* 0x000e62000c1e1900 */
[----:B------:R-:W-:-:S05]  /*0c20*/  MOV R6, 0x4 ;  /* 0x0000000400067802 */ /* 0x000fca0000000f00 */
[----:B------:R-:W-:-:S04]  /*0c30*/  IMAD.WIDE R6, R7, R6, UR16 ;  /* 0x0000001007067e25 */ /* 0x000fc8000f8e0206 */
[----:B-1----:R-:W-:-:S05]  /*0c40*/  FFMA R9, R2, UR4, R5 ;  /* 0x0000000402097c23 */ /* 0x002fca0008000005 */
[----:B------:R-:W-:Y:S01]  /*0c50*/  STG.E desc[UR20][R6.64], R9 ;  /* 0x0000000906007986 */ /* 0x000fe2000c101914 */
[----:B------:R-:W-:Y:S05]  /*0c60*/  EXIT ;  /* 0x000000000000794d */ /* 0x000fea0003800000 */
.L_x_22:
[----:B------:R-:W0:Y:S02]  /*0c70*/  LDC R6, c[0x0][0x384] ;  /* 0x0000e100ff067b82 */ /* 0x000e240000000800 */
[----:B0-----:R-:W-:-:S13]  /*0c80*/  ISETP.GE.AND P0, PT, R6, 0x1, PT ;  /* 0x000000010600780c */ /* 0x001fda0003f06270 */
[----:B------:R-:W-:Y:S05]  /*0c90*/  @!P0 EXIT ;  /* 0x000000000000894d */ /* 0x000fea0003800000 */
[----:B------:R-:W0:Y:S01]  /*0ca0*/  LDCU.64 UR4, c[0x0][0x398] ;  /* 0x00007300ff0477ac */ /* 0x000e220008000a00 */
[C---:B------:R-:W-:Y:S01]  /*0cb0*/  SHF.L.U32 R2, R6.reuse, 0x7, RZ ;  /* 0x0000000706027819 */ /* 0x040fe200000006ff */
[----:B------:R-:W1:Y:S01]  /*0cc0*/  S2R R0, SR_TID.X ;  /* 0x0000000000007919 */ /* 0x000e620000002100 */
[----:B------:R-:W-:Y:S01]  /*0cd0*/  HFMA2 R7, -RZ, RZ, 0, 0 ;  /* 0x00000000ff077431 */ /* 0x000fe200000001ff */
[----:B------:R-:W2:Y:S01]  /*0ce0*/  LDCU.64 UR6, c[0x0][0x3a8] ;  /* 0x00007500ff0677ac */ /* 0x000ea20008000a00 */
[----:B------:R-:W-:Y:S01]  /*0cf0*/  LOP3.LUT R20, R6, 0x7, RZ, 0xc0, !PT ;  /* 0x0000000706147812 */ /* 0x000fe200078ec0ff */
[----:B------:R-:W-:-:S04]  /*0d00*/  IMAD R2, R2, UR18, RZ ;  /* 0x0000001202027c24 */ /* 0x000fc8000f8e02ff */
[----:B------:R-:W-:-:S03]  /*0d10*/  IMAD.WIDE R4, R2, 0x4, RZ ;  /* 0x0000000402047825 */ /* 0x000fc600078e02ff */
[----:B0-----:R-:W-:-:S04]  /*0d20*/  IADD3 R2, P0, PT, R4, UR4, RZ ;  /* 0x0000000404027c10 */ /* 0x001fc8000ff1e0ff */
[----:B------:R-:W-:Y:S02]  /*0d30*/  IADD3.X R3, PT, PT, R5, UR5, RZ, P0, !PT ;  /* 0x0000000505037c10 */ /* 0x000fe400087fe4ff */
[----:B------:R-:W-:Y:S02]  /*0d40*/  ISETP.GE.U32.AND P0, PT, R6, 0x8, PT ;  /* 0x000000080600780c */ /* 0x000fe40003f06070 */
[----:B--2---:R-:W-:-:S04]  /*0d50*/  IADD3 R4, P1, PT, R4, UR6, RZ ;  /* 0x0000000604047c10 */ /* 0x004fc8000ff3e0ff */
[----:B------:R-:W-:-:S07]  /*0d60*/  IADD3.X R5, PT, PT, R5, UR7, RZ, P1, !PT ;  /* 0x0000000705057c10 */ /* 0x000fce0008ffe4ff */
[----:B-1----:R-:W-:Y:S05]  /*0d70*/  @!P0 BRA `(.L_x_27) ;  /* 0x0000000400208947 */ /* 0x002fea0003800000 */
[----:B------:R-:W-:Y:S01]  /*0d80*/  LOP3.LUT R7, R6, 0x7ffffff8, RZ, 0xc0, !PT ;  /* 0x7ffffff806077812 */ /* 0x000fe200078ec0ff */
[----:B------:R-:W-:Y:S01]  /*0d90*/  IMAD.MOV.U32 R6, RZ, RZ, RZ ;  /* 0x000000ffff067224 */ /* 0x000fe200078e00ff */
[----:B------:R-:W0:Y:S06]  /*0da0*/  LDCU UR4, c[0x0][0x388] ;  /* 0x00007100ff0477ac */ /* 0x000e2c0008000800 */
.L_x_30:
[----:B-1----:R-:W-:-:S04]  /*0db0*/  LEA R13, R6, R0, 0x7 ;  /* 0x00000000060d7211 */ /* 0x002fc800078e38ff */
[----:B------:R-:W-:-:S13]  /*0dc0*/  ISETP.GE.AND P0, PT, R13, UR12, PT ;  /* 0x0000000c0d007c0c */ /* 0x000fda000bf06270 */
[C---:B------:R-:W-:Y:S01]  /*0dd0*/  @!P0 IMAD.WIDE.U32 R14, R13.reuse, 0x4, R2 ;  /* 0x000000040d0e8825 */ /* 0x040fe200078e0002 */
[----:B------:R-:W1:Y:S03]  /*0de0*/  @!P0 LDC R21, c[0x0][0x388] ;  /* 0x0000e200ff158b82 */ /* 0x000e660000000800 */
[C---:B------:R-:W-:Y:S02]  /*0df0*/  @!P0 IMAD.WIDE.U32 R18, R13.reuse, 0x4, R4 ;  /* 0x000000040d128825 */ /* 0x040fe400078e0004 */
[----:B------:R-:W1:Y:S04]  /*0e00*/  @!P0 LDG.E R14, desc[UR20][R14.64] ;  /* 0x000000140e0e8981 */ /* 0x000e68000c1e1900 */
[----:B------:R2:W1:Y:S01]  /*0e10*/  @!P0 LDG.E R19, desc[UR20][R18.64] ;  /* 0x0000001412138981 */ /* 0x000462000c1e1900 */
[----:B------:R-:W-:-:S02]  /*0e20*/  IADD3 R23, PT, PT, R13, 0x80, RZ ;  /* 0x000000800d177810 */ /* 0x000fc40007ffe0ff */
[----:B------:R-:W-:Y:S02]  /*0e30*/  MOV R16, 0x4 ;  /* 0x0000000400107802 */ /* 0x000fe40000000f00 */
[C---:B------:R-:W-:Y:S01]  /*0e40*/  ISETP.GE.AND P1, PT, R23.reuse, UR12, PT ;  /* 0x0000000c17007c0c */ /* 0x040fe2000bf26270 */
[----:B------:R-:W-:-:S04]  /*0e50*/  IMAD.WIDE R8, R23, 0x4, R2 ;  /* 0x0000000417087825 */ /* 0x000fc800078e0202 */
[----:B------:R-:W-:-:S04]  /*0e60*/  @!P0 IMAD.WIDE.U32 R16, R13, R16, UR16 ;  /* 0x000000100d108e25 */ /* 0x000fc8000f8e0010 */
[----:B------:R-:W-:-:S04]  /*0e70*/  IMAD.WIDE R10, R23, 0x4, R4 ;  /* 0x00000004170a7825 */ /* 0x000fc800078e0204 */
[----:B--2---:R-:W2:Y:S01]  /*0e80*/  @!P1 LDC R18, c[0x0][0x388] ;  /* 0x0000e200ff129b82 */ /* 0x004ea20000000800 */
[----:B-1----:R-:W-:-:S05]  /*0e90*/  @!P0 FFMA R21, R14, R21, R19 ;  /* 0x000000150e158223 */ /* 0x002fca0000000013 */
[----:B------:R1:W-:Y:S04]  /*0ea0*/  @!P0 STG.E desc[UR20][R16.64], R21 ;  /* 0x0000001510008986 */ /* 0x0003e8000c101914 */
[----:B------:R-:W2:Y:S04]  /*0eb0*/  @!P1 LDG.E R12, desc[UR20][R8.64] ;  /* 0x00000014080c9981 */ /* 0x000ea8000c1e1900 */
[----:B------:R-:W2:Y:S01]  /*0ec0*/  @!P1 LDG.E R19, desc[UR20][R10.64] ;  /* 0x000000140a139981 */ /* 0x000ea2000c1e1900 */
[----:B------:R-:W-:-:S05]  /*0ed0*/  VIADD R14, R13, 0x100 ;  /* 0x000001000d0e7836 */ /* 0x000fca0000000000 */
[----:B------:R-:W-:Y:S01]  /*0ee0*/  ISETP.GE.AND P0, PT, R14, UR12, PT ;  /* 0x0000000c0e007c0c */ /* 0x000fe2000bf06270 */
[----:B------:R-:W-:-:S05]  /*0ef0*/  HFMA2 R14, -RZ, RZ, 0, 2.384185791015625e-07 ;  /* 0x00000004ff0e7431 */ /* 0x000fca00000001ff */
[----:B------:R-:W-:-:S04]  /*0f00*/  IMAD.WIDE R14, R23, R14, UR16 ;  /* 0x00000010170e7e25 */ /* 0x000fc8000f8e020e */
[----:B--2---:R-:W-:-:S03]  /*0f10*/  @!P1 FFMA R19, R12, R18, R19 ;  /* 0x000000120c139223 */ /* 0x004fc60000000013 */
[----:B------:R-:W2:Y:S02]  /*0f20*/  @!P0 LDC R18, c[0x0][0x388] ;  /* 0x0000e200ff128b82 */ /* 0x000ea40000000800 */
[----:B------:R3:W-:Y:S04]  /*0f30*/  @!P1 STG.E desc[UR20][R14.64], R19 ;  /* 0x000000130e009986 */ /* 0x0007e8000c101914 */
[----:B------:R-:W2:Y:S04]  /*0f40*/  @!P0 LDG.E R12, desc[UR20][R8.64+0x200] ;  /* 0x00020014080c8981 */ /* 0x000ea8000c1e1900 */
[----:B-1----:R-:W2:Y:S01]  /*0f50*/  @!P0 LDG.E R17, desc[UR20][R10.64+0x200] ;  /* 0x000200140a118981 */ /* 0x002ea2000c1e1900 */
[----:B------:R-:W-:-:S04]  /*0f60*/  IADD3 R16, PT, PT, R13, 0x180, RZ ;  /* 0x000001800d107810 */ /* 0x000fc80007ffe0ff */
[----:B------:R-:W-:Y:S01]  /*0f70*/  ISETP.GE.AND P1, PT, R16, UR12, PT ;  /* 0x0000000c10007c0c */ /* 0x000fe2000bf26270 */
[----:B--2---:R-:W-:-:S12]  /*0f80*/  @!P0 FFMA R17, R12, R18, R17 ;  /* 0x000000120c118223 */ /* 0x004fd80000000011 */
[----:B------:R-:W1:Y:S01]  /*0f90*/  @!P1 LDC R18, c[0x0][0x388] ;  /* 0x0000e200ff129b82 */ /* 0x000e620000000800 */
[----:B------:R2:W-:Y:S04]  /*0fa0*/  @!P0 STG.E desc[UR20][R14.64+0x200], R17 ;  /* 0x000200110e008986 */ /* 0x0005e8000c101914 */
[----:B------:R-:W1:Y:S04]  /*0fb0*/  @!P1 LDG.E R12, desc[UR20][R8.64+0x400] ;  /* 0x00040014080c9981 */ /* 0x000e68000c1e1900 */
[----:B------:R-:W1:Y:S01]  /*0fc0*/  @!P1 LDG.E R21, desc[UR20][R10.64+0x400] ;  /* 0x000400140a159981 */ /* 0x000e62000c1e1900 */
[----:B------:R-:W-:-:S04]  /*0fd0*/  IADD3 R16, PT, PT, R13, 0x200, RZ ;  /* 0x000002000d107810 */ /* 0x000fc80007ffe0ff */
[----:B------:R-:W-:Y:S01]  /*0fe0*/  ISETP.GE.AND P0, PT, R16, UR12, PT ;  /* 0x0000000c10007c0c */ /* 0x000fe2000bf06270 */
[----:B------:R-:W-:Y:S02]  /*0ff0*/  VIADD R16, R13, 0x280 ;  /* 0x000002800d107836 */ /* 0x000fe40000000000 */
[----:B-1----:R-:W-:-:S10]  /*1000*/  @!P1 FFMA R21, R12, R18, R21 ;  /* 0x000000120c159223 */ /* 0x002fd40000000015 */
[----:B------:R-:W1:Y:S01]  /*1010*/  @!P0 LDC R18, c[0x0][0x388] ;  /* 0x0000e200ff128b82 */ /* 0x000e620000000800 */
[----:B------:R4:W-:Y:S04]  /*1020*/  @!P1 STG.E desc[UR20][R14.64+0x400], R21 ;  /* 0x000400150e009986 */ /* 0x0009e8000c101914 */
[----:B------:R-:W1:Y:S04]  /*1030*/  @!P0 LDG.E R12, desc[UR20][R8.64+0x600] ;  /* 0x00060014080c8981 */ /* 0x000e68000c1e1900 */
[----:B---3--:R-:W1:Y:S01]  /*1040*/  @!P0 LDG.E R19, desc[UR20][R10.64+0x600] ;  /* 0x000600140a138981 */ /* 0x008e62000c1e1900 */
[----:B------:R-:W-:-:S02]  /*1050*/  ISETP.GE.AND P1, PT, R16, UR12, PT ;  /* 0x0000000c10007c0c */ /* 0x000fc4000bf26270 */
[----:B------:R-:W-:Y:S01]  /*1060*/  IADD3 R16, PT, PT, R13, 0x300, RZ ;  /* 0x000003000d107810 */ /* 0x000fe20007ffe0ff */
[----:B-1----:R-:W-:-:S10]  /*1070*/  @!P0 FFMA R19, R12, R18, R19 ;  /* 0x000000120c138223 */ /* 0x002fd40000000013 */
[----:B------:R-:W1:Y:S01]  /*1080*/  @!P1 LDC R18, c[0x0][0x388] ;  /* 0x0000e200ff129b82 */ /* 0x000e620000000800 */
[----:B------:R3:W-:Y:S04]  /*1090*/  @!P0 STG.E desc[UR20][R14.64+0x600], R19 ;  /* 0x000600130e008986 */ /* 0x0007e8000c101914 */
[----:B------:R-:W1:Y:S04]  /*10a0*/  @!P1 LDG.E R12, desc[UR20][R8.64+0x800] ;  /* 0x00080014080c9981 */ /* 0x000e68000c1e1900 */
[----:B--2---:R-:W1:Y:S01]  /*10b0*/  @!P1 LDG.E R17, desc[UR20][R10.64+0x800] ;  /* 0x000800140a119981 */ /* 0x004e62000c1e1900 */
[----:B------:R-:W-:-:S13]  /*10c0*/  ISETP.GE.AND P0, PT, R16, UR12, PT ;  /* 0x0000000c10007c0c */ /* 0x000fda000bf06270 */
[----:B------:R-:W2:Y:S01]  /*10d0*/  @!P0 LDC R16, c[0x0][0x388] ;  /* 0x0000e200ff108b82 */ /* 0x000ea20000000800 */
[----:B-1----:R-:W-:-:S05]  /*10e0*/  @!P1 FFMA R17, R12, R18, R17 ;  /* 0x000000120c119223 */ /* 0x002fca0000000011 */
[----:B------:R3:W-:Y:S04]  /*10f0*/  @!P1 STG.E desc[UR20][R14.64+0x800], R17 ;  /* 0x000800110e009986 */ /* 0x0007e8000c101914 */
[----:B------:R-:W2:Y:S04]  /*1100*/  @!P0 LDG.E R12, desc[UR20][R8.64+0xa00] ;  /* 0x000a0014080c8981 */ /* 0x000ea8000c1e1900 */
[----:B----4-:R-:W2:Y:S01]  /*1110*/  @!P0 LDG.E R21, desc[UR20][R10.64+0xa00] ;  /* 0x000a00140a158981 */ /* 0x010ea2000c1e1900 */
[----:B------:R-:W-:Y:S01]  /*1120*/  IADD3 R13, PT, PT, R13, 0x380, RZ ;  /* 0x000003800d0d7810 */ /* 0x000fe20007ffe0ff */
[----:B------:R-:W-:Y:S01]  /*1130*/  BSSY.RECONVERGENT B0, `(.L_x_28) ;  /* 0x000000b000007945 */ /* 0x000fe20003800200 */
[----:B------:R-:W-:-:S04]  /*1140*/  IADD3 R6, PT, PT, R6, 0x8, RZ ;  /* 0x0000000806067810 */ /* 0x000fc80007ffe0ff */
[----:B------:R-:W-:Y:S01]  /*1150*/  ISETP.NE.AND P1, PT, R6, R7, PT ;  /* 0x000000070600720c */ /* 0x000fe20003f25270 */
[----:B--2---:R-:W-:-:S05]  /*1160*/  @!P0 FFMA R21, R12, R16, R21 ;  /* 0x000000100c158223 */ /* 0x004fca0000000015 */
[----:B------:R3:W-:Y:S01]  /*1170*/  @!P0 STG.E desc[UR20][R14.64+0xa00], R21 ;  /* 0x000a00150e008986 */ /* 0x0007e2000c101914 */
[----:B------:R-:W-:-:S13]  /*1180*/  ISETP.GE.AND P0, PT, R13, UR12, PT ;  /* 0x0000000c0d007c0c */ /* 0x000fda000bf06270 */
[----:B---3--:R-:W-:Y:S05]  /*1190*/  @P0 BRA `(.L_x_29) ;  /* 0x0000000000100947 */ /* 0x008fea0003800000 */
[----:B------:R-:W0:Y:S04]  /*11a0*/  LDG.E R8, desc[UR20][R8.64+0xc00] ;  /* 0x000c001408087981 */ /* 0x000e28000c1e1900 */
[----:B------:R-:W0:Y:S02]  /*11b0*/  LDG.E R11, desc[UR20][R10.64+0xc00] ;  /* 0x000c00140a0b7981 */ /* 0x000e24000c1e1900 */
[----:B0-----:R-:W-:-:S05]  /*11c0*/  FFMA R13, R8, UR4, R11 ;  /* 0x00000004080d7c23 */ /* 0x001fca000800000b */
[----:B------:R1:W-:Y:S02]  /*11d0*/  STG.E desc[UR20][R14.64+0xc00], R13 ;  /* 0x000c000d0e007986 */ /* 0x0003e4000c101914 */
.L_x_29:
[----:B0-----:R-:W-:Y:S05]  /*11e0*/  BSYNC.RECONVERGENT B0 ;  /* 0x0000000000007941 */ /* 0x001fea0003800200 */
.L_x_28:
[----:B------:R-:W-:Y:S05]  /*11f0*/  @P1 BRA `(.L_x_30) ;  /* 0xfffffff800ec1947 */ /* 0x000fea000383ffff */
.L_x_27:
[----:B------:R-:W-:-:S13]  /*1200*/  ISETP.NE.AND P0, PT, R20, RZ, PT ;  /* 0x000000ff1400720c */ /* 0x000fda0003f05270 */
[----:B------:R-:W-:Y:S05]  /*1210*/  @!P0 EXIT ;  /* 0x000000000000894d */ /* 0x000fea0003800000 */
[----:B------:R-:W0:Y:S01]  /*1220*/  LDC R6, c[0x0][0x384] ;  /* 0x0000e100ff067b82 */ /* 0x000e220000000800 */
[----:B------:R-:W-:Y:S02]  /*1230*/  ISETP.GE.U32.AND P1, PT, R20, 0x4, PT ;  /* 0x000000041400780c */ /* 0x000fe40003f26070 */
[----:B0-----:R-:W-:-:S04]  /*1240*/  LOP3.LUT R22, R6, 0x3, RZ, 0xc0, !PT ;  /* 0x0000000306167812 */ /* 0x001fc800078ec0ff */
[----:B------:R-:W-:-:S07]  /*1250*/  ISETP.NE.AND P0, PT, R22, RZ, PT ;  /* 0x000000ff1600720c */ /* 0x000fce0003f05270 */
[----:B------:R-:W-:Y:S06]  /*1260*/  @!P1 BRA `(.L_x_31) ;  /* 0x0000000000b49947 */ /* 0x000fec0003800000 */
[----:B------:R-:W-:-:S05]  /*1270*/  IMAD R9, R7, 0x80, R0 ;  /* 0x0000008007097824 */ /* 0x000fca00078e0200 */
[----:B------:R-:W-:-:S13]  /*1280*/  ISETP.GE.AND P1, PT, R9, UR12, PT ;  /* 0x0000000c09007c0c */ /* 0x000fda000bf26270 */
[C---:B-1----:R-:W-:Y:S01]  /*1290*/  @!P1 IMAD.WIDE R12, R9.reuse, 0x4, R2 ;  /* 0x00000004090c9825 */ /* 0x042fe200078e0202 */
[----:B------:R-:W0:Y:S03]  /*12a0*/  @!P1 LDC R23, c[0x0][0x388] ;  /* 0x0000e200ff179b82 */ /* 0x000e260000000800 */
[C---:B------:R-:W-:Y:S02]  /*12b0*/  @!P1 IMAD.WIDE R14, R9.reuse, 0x4, R4 ;  /* 0x00000004090e9825 */ /* 0x040fe400078e0204 */
[----:B------:R-:W0:Y:S04]  /*12c0*/  @!P1 LDG.E R12, desc[UR20][R12.64] ;  /* 0x000000140c0c9981 */ /* 0x000e28000c1e1900 */
[----:B------:R-:W0:Y:S01]  /*12d0*/  @!P1 LDG.E R15, desc[UR20][R14.64] ;  /* 0x000000140e0f9981 */ /* 0x000e22000c1e1900 */
[----:B------:R-:W-:-:S02]  /*12e0*/  IADD3 R21, PT, PT, R9, 0x80, RZ ;  /* 0x0000008009157810 */ /* 0x000fc40007ffe0ff */
[----:B------:R-:W-:Y:S02]  /*12f0*/  MOV R10, 0x4 ;  /* 0x00000004000a7802 */ /* 0x000fe40000000f00 */
[----:B------:R-:W-:-:S03]  /*1300*/  ISETP.GE.AND P2, PT, R21, UR12, PT ;  /* 0x0000000c15007c0c */ /* 0x000fc6000bf46270 */
[----:B------:R-:W-:-:S10]  /*1310*/  @!P1 IMAD.WIDE R10, R9, R10, UR16 ;  /* 0x00000010090a9e25 */ /* 0x000fd4000f8e020a */
[C---:B------:R-:W-:Y:S01]  /*1320*/  @!P2 IMAD.WIDE R16, R21.reuse, 0x4, R2 ;  /* 0x000000041510a825 */ /* 0x040fe200078e0202 */
[----:B------:R-:W1:Y:S03]  /*1330*/  @!P2 LDC R25, c[0x0][0x388] ;  /* 0x0000e200ff19ab82 */ /* 0x000e660000000800 */
[----:B------:R-:W-:-:S04]  /*1340*/  @!P2 IMAD.WIDE R18, R21, 0x4, R4 ;  /* 0x000000041512a825 */ /* 0x000fc800078e0204 */
[----:B0-----:R-:W-:-:S05]  /*1350*/  @!P1 FFMA R23, R12, R23, R15 ;  /* 0x000000170c179223 */ /* 0x001fca000000000f */
[----:B------:R0:W-:Y:S04]  /*1360*/  @!P1 STG.E desc[UR20][R10.64], R23 ;  /* 0x000000170a009986 */ /* 0x0001e8000c101914 */
[----:B------:R-:W1:Y:S04]  /*1370*/  @!P2 LDG.E R16, desc[UR20][R16.64] ;  /* 0x000000141010a981 */ /* 0x000e68000c1e1900 */
[----:B------:R-:W1:Y:S01]  /*1380*/  @!P2 LDG.E R19, desc[UR20][R18.64] ;  /* 0x000000141213a981 */ /* 0x000e62000c1e1900 */
[----:B------:R-:W-:Y:S01]  /*1390*/  IADD3 R27, PT, PT, R9, 0x100, RZ ;  /* 0x00000100091b7810 */ /* 0x000fe20007ffe0ff */
[----:B------:R-:W-:-:S03]  /*13a0*/  IMAD.MOV.U32 R12, RZ, RZ, 0x4 ;  /* 0x00000004ff0c7424 */ /* 0x000fc600078e00ff */
[----:B------:R-:W-:Y:S01]  /*13b0*/  ISETP.GE.AND P1, PT, R27, UR12, PT ;  /* 0x0000000c1b007c0c */ /* 0x000fe2000bf26270 */
[----:B------:R-:W-:-:S12]  /*13c0*/  @!P2 IMAD.WIDE R12, R21, R12, UR16 ;  /* 0x00000010150cae25 */ /* 0x000fd8000f8e020c */
[----:B------:R-:W-:-:S04]  /*13d0*/  @!P1 IMAD.WIDE R14, R27, 0x4, R2 ;  /* 0x000000041b0e9825 */ /* 0x000fc800078e0202 */
[----:B------:R-:W-:-:S04]  /*13e0*/  @!P1 IMAD.WIDE R20, R27, 0x4, R4 ;  /* 0x000000041b149825 */ /* 0x000fc800078e0204 */
[----:B-1----:R-:W-:Y:S02]  /*13f0*/  @!P2 FFMA R25, R16, R25, R19 ;  /* 0x000000191019a223 */ /* 0x002fe40000000013 */
[----:B------:R-:W1:Y:S03]  /*1400*/  @!P1 LDC R19, c[0x0][0x388] ;  /* 0x0000e200ff139b82 */ /* 0x000e660000000800 */
[----:B------:R2:W-:Y:S04]  /*1410*/  @!P2 STG.E desc[UR20][R12.64], R25 ;  /* 0x000000190c00a986 */ /* 0x0005e8000c101914 */
[----:B------:R3:W1:Y:S04]  /*1420*/  @!P1 LDG.E R14, desc[UR20][R14.64] ;  /* 0x000000140e0e9981 */ /* 0x000668000c1e1900 */
[----:B------:R-:W1:Y:S01]  /*1430*/  @!P1 LDG.E R21, desc[UR20][R20.64] ;  /* 0x0000001414159981 */ /* 0x000e62000c1e1900 */
[----:B0-----:R-:W-:Y:S01]  /*1440*/  IADD3 R23, PT, PT, R9, 0x180, RZ ;  /* 0x0000018009177810 */ /* 0x001fe20007ffe0ff */
[----:B------:R-:W-:-:S03]  /*1450*/  HFMA2 R8, -RZ, RZ, 0, 2.384185791015625e-07 ;  /* 0x00000004ff087431 */ /* 0x000fc600000001ff */
[----:B------:R-:W-:Y:S02]  /*1460*/  ISETP.GE.AND P2, PT, R23, UR12, PT ;  /* 0x0000000c17007c0c */ /* 0x000fe4000bf46270 */
[----:B------:R-:W-:-:S11]  /*1470*/  @!P1 IMAD.WIDE R8, R27, R8, UR16 ;  /* 0x000000101b089e25 */ /* 0x000fd6000f8e0208 */
[C---:B------:R-:W-:Y:S01]  /*1480*/  @!P2 IMAD.WIDE R10, R23.reuse, 0x4, R2 ;  /* 0x00000004170aa825 */ /* 0x040fe200078e0202 */
[----:B---3--:R-:W0:Y:S03]  /*1490*/  @!P2 LDC R15, c[0x0][0x388] ;  /* 0x0000e200ff0fab82 */ /* 0x008e260000000800 */
[----:B------:R-:W-:-:S04]  /*14a0*/  @!P2 IMAD.WIDE R16, R23, 0x4, R4 ;  /* 0x000000041710a825 */ /* 0x000fc800078e0204 */
[----:B-1----:R-:W-:-:S05]  /*14b0*/  @!P1 FFMA R19, R14, R19, R21 ;  /* 0x000000130e139223 */ /* 0x002fca0000000015 */
[----:B------:R3:W-:Y:S04]  /*14c0*/  @!P1 STG.E desc[UR20][R8.64], R19 ;  /* 0x0000001308009986 */ /* 0x0007e8000c101914 */
[----:B------:R-:W0:Y:S04]  /*14d0*/  @!P2 LDG.E R10, desc[UR20][R10.64] ;  /* 0x000000140a0aa981 */ /* 0x000e28000c1e1900 */
[----:B------:R-:W0:Y:S01]  /*14e0*/  @!P2 LDG.E R17, desc[UR20][R16.64] ;  /* 0x000000141011a981 */ /* 0x000e22000c1e1900 */
[----:B--2---:R-:W-:Y:S01]  /*14f0*/  MOV R12, 0x4 ;  /* 0x00000004000c7802 */ /* 0x004fe20000000f00 */
[----:B------:R-:W-:-:S04]  /*1500*/  VIADD R7, R7, 0x4 ;  /* 0x0000000407077836 */ /* 0x000fc80000000000 */
[----:B------:R-:W-:-:S04]  /*1510*/  @!P2 IMAD.WIDE R12, R23, R12, UR16 ;  /* 0x00000010170cae25 */ /* 0x000fc8000f8e020c */
[----:B0-----:R-:W-:-:S05]  /*1520*/  @!P2 FFMA R15, R10, R15, R17 ;  /* 0x0000000f0a0fa223 */ /* 0x001fca0000000011 */
[----:B------:R3:W-:Y:S02]  /*1530*/  @!P2 STG.E desc[UR20][R12.64], R15 ;  /* 0x0000000f0c00a986 */ /* 0x0007e4000c101914 */
.L_x_31:
[----:B------:R-:W-:Y:S05]  /*1540*/  @!P0 EXIT ;  /* 0x000000000000894d */ /* 0x000fea0003800000 */
[----:B------:R-:W-:Y:S02]  /*1550*/  ISETP.NE.AND P0, PT, R22, 0x1, PT ;  /* 0x000000011600780c */ /* 0x000fe40003f05270 */
[----:B------:R-:W-:-:S04]  /*1560*/  LOP3.LUT R6, R6, 0x1, RZ, 0xc0, !PT ;  /* 0x0000000106067812 */ /* 0x000fc800078ec0ff */
[----:B------:R-:W-:-:S07]  /*1570*/  ISETP.NE.U32.AND P2, PT, R6, 0x1, PT ;  /* 0x000000010600780c */ /* 0x000fce0003f45070 */
[----:B------:R-:W-:Y:S06]  /*1580*/  @!P0 BRA `(.L_x_32) ;  /* 0x00000000005c8947 */ /* 0x000fec0003800000 */
[----:B-1-3--:R-:W-:-:S04]  /*1590*/  LEA R13, R7, R0, 0x7 ;  /* 0x00000000070d7211 */ /* 0x00afc800078e38ff */
[----:B------:R-:W-:-:S13]  /*15a0*/  ISETP.GE.AND P0, PT, R13, UR12, PT ;  /* 0x0000000c0d007c0c */ /* 0x000fda000bf06270 */
[C---:B------:R-:W-:Y:S01]  /*15b0*/  @!P0 IMAD.WIDE R8, R13.reuse, 0x4, R2 ;  /* 0x000000040d088825 */ /* 0x040fe200078e0202 */
[----:B------:R-:W0:Y:S03]  /*15c0*/  @!P0 LDC R19, c[0x0][0x388] ;  /* 0x0000e200ff138b82 */ /* 0x000e260000000800 */
[C---:B------:R-:W-:Y:S02]  /*15d0*/  @!P0 IMAD.WIDE R10, R13.reuse, 0x4, R4 ;  /* 0x000000040d0a8825 */ /* 0x040fe400078e0204 */
[----:B------:R-:W0:Y:S04]  /*15e0*/  @!P0 LDG.E R8, desc[UR20][R8.64] ;  /* 0x0000001408088981 */ /* 0x000e28000c1e1900 */
[----:B------:R-:W0:Y:S01]  /*15f0*/  @!P0 LDG.E R11, desc[UR20][R10.64] ;  /* 0x000000140a0b8981 */ /* 0x000e22000c1e1900 */
[----:B------:R-:W-:Y:S01]  /*1600*/  IADD3 R21, PT, PT, R13, 0x80, RZ ;  /* 0x000000800d157810 */ /* 0x000fe20007ffe0ff */
[----:B------:R-:W-:-:S03]  /*1610*/  HFMA2 R12, -RZ, RZ, 0, 2.384185791015625e-07 ;  /* 0x00000004ff0c7431 */ /* 0x000fc600000001ff */
[----:B------:R-:W-:Y:S02]  /*1620*/  ISETP.GE.AND P1, PT, R21, UR12, PT ;  /* 0x0000000c15007c0c */ /* 0x000fe4000bf26270 */
[----:B------:R-:W-:-:S11]  /*1630*/  @!P0 IMAD.WIDE R12, R13, R12, UR16 ;  /* 0x000000100d0c8e25 */ /* 0x000fd6000f8e020c */
[----:B------:R-:W-:-:S04]  /*1640*/  @!P1 IMAD.WIDE R14, R21, 0x4, R2 ;  /* 0x00000004150e9825 */ /* 0x000fc800078e0202 */
[----:B------:R-:W-:-:S04]  /*1650*/  @!P1 IMAD.WIDE R16, R21, 0x4, R4 ;  /* 0x0000000415109825 */ /* 0x000fc800078e0204 */
[----:B0-----:R-:W-:Y:S02]  /*1660*/  @!P0 FFMA R19, R8, R19, R11 ;  /* 0x0000001308138223 */ /* 0x001fe4000000000b */
[----:B------:R-:W0:Y:S03]  /*1670*/  @!P1 LDC R11, c[0x0][0x388] ;  /* 0x0000e200ff0b9b82 */ /* 0x000e260000000800 */
[----:B------:R2:W-:Y:S04]  /*1680*/  @!P0 STG.E desc[UR20][R12.64], R19 ;  /* 0x000000130c008986 */ /* 0x0005e8000c101914 */
[----:B------:R-:W0:Y:S04]  /*1690*/  @!P1 LDG.E R14, desc[UR20][R14.64] ;  /* 0x000000140e0e9981 */ /* 0x000e28000c1e1900 */
[----:B------:R-:W0:Y:S01]  /*16a0*/  @!P1 LDG.E R17, desc[UR20][R16.64] ;  /* 0x0000001410119981 */ /* 0x000e22000c1e1900 */
[----:B------:R-:W-:Y:S01]  /*16b0*/  IMAD.MOV.U32 R8, RZ, RZ, 0x4 ;  /* 0x00000004ff087424 */ /* 0x000fe200078e00ff */
[----:B------:R-:W-:-:S03]  /*16c0*/  IADD3 R7, PT, PT, R7, 0x2, RZ ;  /* 0x0000000207077810 */ /* 0x000fc60007ffe0ff */
[----:B------:R-:W-:-:S04]  /*16d0*/  @!P1 IMAD.WIDE R8, R21, R8, UR16 ;  /* 0x0000001015089e25 */ /* 0x000fc8000f8e0208 */
[----:B0-----:R-:W-:-:S05]  /*16e0*/  @!P1 FFMA R11, R14, R11, R17 ;  /* 0x0000000b0e0b9223 */ /* 0x001fca0000000011 */
[----:B------:R2:W-:Y:S02]  /*16f0*/  @!P1 STG.E desc[UR20][R8.64], R11 ;  /* 0x0000000b08009986 */ /* 0x0005e4000c101914 */
.L_x_32:
[----:B------:R-:W-:Y:S05]  /*1700*/  @P2 EXIT ;  /* 0x000000000000294d */ /* 0x000fea0003800000 */
[----:B------:R-:W-:-:S04]  /*1710*/  LEA R7, R7, R0, 0x7 ;  /* 0x0000000007077211 */ /* 0x000fc800078e38ff */
[----:B------:R-:W-:-:S13]  /*1720*/  ISETP.GE.AND P0, PT, R7, UR12, PT ;  /* 0x0000000c07007c0c */ /* 0x000fda000bf06270 */
[----:B------:R-:W-:Y:S05]  /*1730*/  @P0 EXIT ;  /* 0x000000000000094d */ /* 0x000fea0003800000 */
[C---:B------:R-:W-:Y:S01]  /*1740*/  IMAD.WIDE R2, R7.reuse, 0x4, R2 ;  /* 0x0000000407027825 */ /* 0x040fe200078e0202 */
[----:B------:R-:W2:Y:S03]  /*1750*/  LDCU UR4, c[0x0][0x388] ;  /* 0x00007100ff0477ac */ /* 0x000ea60008000800 */
[----:B------:R-:W-:Y:S02]  /*1760*/  IMAD.WIDE R4, R7, 0x4, R4 ;  /* 0x0000000407047825 */ /* 0x000fe400078e0204 */
[----:B------:R-:W2:Y:S04]  /*1770*/  LDG.E R2, desc[UR20][R2.64] ;  /* 0x0000001402027981 */ /* 0x000ea8000c1e1900 */
[----:B------:R-:W2:Y:S01]  /*1780*/  LDG.E R5, desc[UR20][R4.64] ;  /* 0x0000001404057981 */ /* 0x000ea2000c1e1900 */
[----:B------:R-:W-:-:S05]  /*1790*/  MOV R6, 0x4 ;  /* 0x0000000400067802 */ /* 0x000fca0000000f00 */
[----:B------:R-:W-:-:S04]  /*17a0*/  IMAD.WIDE R6, R7, R6, UR16 ;  /* 0x0000001007067e25 */ /* 0x000fc8000f8e0206 */
[----:B--23--:R-:W-:-:S05]  /*17b0*/  FFMA R9, R2, UR4, R5 ;  /* 0x0000000402097c23 */ /* 0x00cfca0008000005 */
[----:B------:R-:W-:Y:S01]  /*17c0*/  STG.E desc[UR20][R6.64], R9 ;  /* 0x0000000906007986 */ /* 0x000fe2000c101914 */
[----:B------:R-:W-:Y:S05]  /*17d0*/  EXIT ;  /* 0x000000000000794d */ /* 0x000fea0003800000 */
.L_x_33:
        /* <DEDUP_REMOVED lines=10> */
.L_x_38:


//--------------------- .text._ZN3cub18CUB_300001_SM_10006detail8for_each13static_kernelINS2_12policy_hub_t12policy_500_tEmN6thrust24THRUST_300001_SM_1000_NS8cuda_cub20__uninitialized_fill7functorINS7_10device_ptrIfEEfEEEEvT0_T1_ --------------------------
	.section	.text._ZN3cub18CUB_300001_SM_10006detail8for_each13static_kernelINS2_12policy_hub_t12policy_500_tEmN6thrust24THRUST_300001_SM_1000_NS8cuda_cub20__uninitialized_fill7functorINS7_10device_ptrIfEEfEEEEvT0_T1_,"ax",@progbits
	.align	128
        .global         _ZN3cub18CUB_300001_SM_10006detail8for_each13static_kernelINS2_12policy_hub_t12policy_500_tEmN6thrust24THRUST_300001_SM_1000_NS8cuda_cub20__uninitialized_fill7functorINS7_10device_ptrIfEEfEEEEvT0_T1_
        .type           _ZN3cub18CUB_300001_SM_10006detail8for_each13static_kernelINS2_12policy_hub_t12policy_500_tEmN6thrust24THRUST_300001_SM_1000_NS8cuda_cub20__uninitialized_fill7functorINS7_10device_ptrIfEEfEEEEvT0_T1_,@function
        .size           _ZN3cub18CUB_300001_SM_10006detail8for_each13static_kernelINS2_12policy_hub_t12policy_500_tEmN6thrust24THRUST_300001_SM_1000_NS8cuda_cub20__uninitialized_fill7functorINS7_10device_ptrIfEEfEEEEvT0_T1_,(.L_x_39 - _ZN3cub18CUB_300001_SM_10006detail8for_each13static_kernelINS2_12policy_hub_t12policy_500_tEmN6thrust24THRUST_300001_SM_1000_NS8cuda_cub20__uninitialized_fill7functorINS7_10device_ptrIfEEfEEEEvT0_T1_)
        .other          _ZN3cub18CUB_300001_SM_10006detail8for_each13static_kernelINS2_12policy_hub_t12policy_500_tEmN6thrust24THRUST_300001_SM_1000_NS8cuda_cub20__uninitialized_fill7functorINS7_10device_ptrIfEEfEEEEvT0_T1_,@"STO_CUDA_ENTRY STV_DEFAULT"
_ZN3cub18CUB_300001_SM_10006detail8for_each13static_kernelINS2_12policy_hub_t12policy_500_tEmN6thrust24THRUST_300001_SM_1000_NS8cuda_cub20__uninitialized_fill7functorINS7_10device_ptrIfEEfEEEEvT0_T1_:
.text._ZN3cub18CUB_300001_SM_10006detail8for_each13static_kernelINS2_12policy_hub_t12policy_500_tEmN6thrust24THRUST_300001_SM_1000_NS8cuda_cub20__uninitialized_fill7functorINS7_10device_ptrIfEEfEEEEvT0_T1_:
[----:B------:R-:W-:Y:S08]  /*0000*/  LDC R1, c[0x0][0x37c] ;  /* 0x0000df00ff017b82 */ /* 0x000ff00000000800 */
[----:B------:R-:W0:Y:S01]  /*0010*/  S2UR UR4, SR_CTAID.X ;  /* 0x00000000000479c3 */ /* 0x000e220000002500 */
[----:B------:R-:W1:Y:S01]  /*0020*/  LDCU.64 UR6, c[0x0][0x380] ;  /* 0x00007000ff0677ac */ /* 0x000e620008000a00 */
[----:B------:R-:W2:Y:S01]  /*0030*/  LDCU.64 UR8, c[0x0][0x358] ;  /* 0x00006b00ff0877ac */ /* 0x000ea20008000a00 */
[----:B0-----:R-:W-:-:S04]  /*0040*/  UIMAD.WIDE.U32 UR4, UR4, 0x200, URZ ;  /* 0x00000200040478a5 */ /* 0x001fc8000f8e00ff */
[----:B-1----:R-:W-:-:S04]  /*0050*/  UIADD3 UR6, UP0, UPT, -UR4, UR6, URZ ;  /* 0x0000000604067290 */ /* 0x002fc8000ff1e1ff */
[----:B------:R-:W-:Y:S02]  /*0060*/  UIADD3.X UR7, UPT, UPT, ~UR5, UR7, URZ, UP0, !UPT ;  /* 0x0000000705077290 */ /* 0x000fe400087fe5ff */
[----:B------:R-:W-:-:S04]  /*0070*/  UISETP.GE.U32.AND UP0, UPT, UR6, 0x200, UPT ;  /* 0x000002000600788c */ /* 0x000fc8000bf06070 */
[----:B------:R-:W-:-:S09]  /*0080*/  UISETP.GE.U32.AND.EX UP0, UPT, UR7, URZ, UPT, UP0 ;  /* 0x000000ff0700728c */ /* 0x000fd2000bf06100 */
[----:B--2---:R-:W-:Y:S05]  /*0090*/  BRA.U !UP0, `(.L_x_34) ;  /* 0x0000000108287547 */ /* 0x004fea000b800000 */
[----:B------:R-:W0:Y:S01]  /*00a0*/  S2R R0, SR_TID.X ;  /* 0x0000000000007919 */ /* 0x000e220000002100 */
[----:B------:R-:W1:Y:S01]  /*00b0*/  LDCU.64 UR6, c[0x0][0x388] ;  /* 0x00007100ff0677ac */ /* 0x000e620008000a00 */
[----:B------:R-:W2:Y:S01]  /*00c0*/  LDC R5, c[0x0][0x390] ;  /* 0x0000e400ff057b82 */ /* 0x000ea20000000800 */
[----:B0-----:R-:W-:-:S05]  /*00d0*/  IADD3 R0, P0, PT, R0, UR4, RZ ;  /* 0x0000000400007c10 */ /* 0x001fca000ff1e0ff */
[----:B------:R-:W-:Y:S01]  /*00e0*/  IMAD.X R3, RZ, RZ, UR5, P0 ;  /* 0x00000005ff037e24 */ /* 0x000fe200080e06ff */
[----:B-1----:R-:W-:-:S04]  /*00f0*/  LEA R2, P0, R0, UR6, 0x2 ;  /* 0x0000000600027c11 */ /* 0x002fc8000f8010ff */
[----:B------:R-:W-:-:S05]  /*0100*/  LEA.HI.X R3, R0, UR7, R3, 0x2, P0 ;  /* 0x0000000700037c11 */ /* 0x000fca00080f1403 */
[----:B--2---:R-:W-:Y:S04]  /*0110*/  STG.E desc[UR8][R2.64], R5 ;  /* 0x0000000502007986 */ /* 0x004fe8000c101908 */
[----:B------:R-:W-:Y:S01]  /*0120*/  STG.E desc[UR8][R2.64+0x400], R5 ;  /* 0x0004000502007986 */ /* 0x000fe2000c101908 */
[----:B------:R-:W-:Y:S05]  /*0130*/  EXIT ;  /* 0x000000000000794d */ /* 0x000fea0003800000 */
.L_x_34:
[----:B------:R-:W0:Y:S01]  /*0140*/  S2R R0, SR_TID.X ;  /* 0x0000000000007919 */ /* 0x000e220000002100 */
[----:B------:R-:W-:Y:S01]  /*0150*/  IMAD.U32 R2, RZ, RZ, UR7 ;  /* 0x00000007ff027e24 */ /* 0x000fe2000f8e00ff */
[----:B------:R-:W1:Y:S01]  /*0160*/  LDCU.64 UR10, c[0x0][0x388] ;  /* 0x00007100ff0a77ac */ /* 0x000e620008000a00 */
[----:B------:R-:W-:Y:S01]  /*0170*/  IMAD.U32 R4, RZ, RZ, UR7 ;  /* 0x00000007ff047e24 */ /* 0x000fe2000f8e00ff */
[----:B0-----:R-:W-:-:S04]  /*0180*/  ISETP.LT.U32.AND P0, PT, R0, UR6, PT ;  /* 0x0000000600007c0c */ /* 0x001fc8000bf01070 */
[----:B------:R-:W-:Y:S01]  /*0190*/  ISETP.GT.U32.AND.EX P0, PT, R2, RZ, PT, P0 ;  /* 0x000000ff0200720c */ /* 0x000fe20003f04100 */
[C---:B------:R-:W-:Y:S01]  /*01a0*/  VIADD R2, R0.reuse, 0x100 ;  /* 0x0000010000027836 */ /* 0x040fe20000000000 */
[----:B------:R-:W-:-:S04]  /*01b0*/  IADD3 R0, P2, PT, R0, UR4, RZ ;  /* 0x0000000400007c10 */ /* 0x000fc8000ff5e0ff */
[----:B------:R-:W-:Y:S01]  /*01c0*/  ISETP.LT.U32.AND P1, PT, R2, UR6, PT ;  /* 0x0000000602007c0c */ /* 0x000fe2000bf21070 */
[----:B------:R-:W-:Y:S01]  /*01d0*/  IMAD.X R3, RZ, RZ, UR5, P2 ;  /* 0x00000005ff037e24 */ /* 0x000fe200090e06ff */
[----:B-1----:R-:W-:Y:S02]  /*01e0*/  LEA R2, P2, R0, UR10, 0x2 ;  /* 0x0000000a00027c11 */ /* 0x002fe4000f8410ff */
[----:B------:R-:W-:Y:S02]  /*01f0*/  ISETP.GT.U32.AND.EX P1, PT, R4, RZ, PT, P1 ;  /* 0x000000ff0400720c */ /* 0x000fe40003f24110 */
[----:B------:R-:W-:Y:S01]  /*0200*/  LEA.HI.X R3, R0, UR11, R3, 0x2, P2 ;  /* 0x0000000b00037c11 */ /* 0x000fe200090f1403 */
[----:B------:R-:W0:Y:S04]  /*0210*/  @P0 LDC R5, c[0x0][0x390] ;  /* 0x0000e400ff050b82 */ /* 0x000e280000000800 */
[----:B0-----:R0:W-:Y:S06]  /*0220*/  @P0 STG.E desc[UR8][R2.64], R5 ;  /* 0x0000000502000986 */ /* 0x0011ec000c101908 */
[----:B------:R-:W-:Y:S05]  /*0230*/  @!P1 EXIT ;  /* 0x000000000000994d */ /* 0x000fea0003800000 */
[----:B0-----:R-:W0:Y:S02]  /*0240*/  LDC R5, c[0x0][0x390] ;  /* 0x0000e400ff057b82 */ /* 0x001e240000000800 */
[----:B0-----:R-:W-:Y:S01]  /*0250*/  STG.E desc[UR8][R2.64+0x400], R5 ;  /* 0x0004000502007986 */ /* 0x001fe2000c101908 */
[----:B------:R-:W-:Y:S05]  /*0260*/  EXIT ;  /* 0x000000000000794d */ /* 0x000fea0003800000 */
.L_x_35:
        /* <DEDUP_REMOVED lines=9> */
.L_x_39:


//--------------------- .text._ZN3cub18CUB_300001_SM_10006detail11EmptyKernelIvEEvv --------------------------
	.section	.text._ZN3cub18CUB_300001_SM_10006detail11EmptyKernelIvEEvv,"ax",@progbits
	.align	128
        .global         _ZN3cub18CUB_300001_SM_10006detail11EmptyKernelIvEEvv
        .type           _ZN3cub18CUB_300001_SM_10006detail11EmptyKernelIvEEvv,@function
        .size           _ZN3cub18CUB_300001_SM_10006detail11EmptyKernelIvEEvv,(.L_x_40 - _ZN3cub18CUB_300001_SM_10006detail11EmptyKernelIvEEvv)
        .other          _ZN3cub18CUB_300001_SM_10006detail11EmptyKernelIvEEvv,@"STO_CUDA_ENTRY STV_DEFAULT"
_ZN3cub18CUB_300001_SM_10006detail11EmptyKernelIvEEvv:
.text._ZN3cub18CUB_300001_SM_10006detail11EmptyKernelIvEEvv:
[----:B------:R-:W-:Y:S01]  /*0000*/  LDC R1, c[0x0][0x37c] ;  /* 0x0000df00ff017b82 */ /* 0x000fe20000000800 */
[----:B------:R-:W-:Y:S05]  /*0010*/  EXIT ;  /* 0x000000000000794d */ /* 0x000fea0003800000 */
.L_x_36:
        /* <DEDUP_REMOVED lines=14> */
.L_x_40:


//--------------------- .nv.shared.reserved.0     --------------------------
	.section	.nv.shared.reserved.0,"aw",@nobits
	.weak		__nv_reservedSMEM_offset_0_alias
	.size		__nv_reservedSMEM_offset_0_alias, 0, 64
	.other		__nv_reservedSMEM_offset_0_alias,@"STO_CUDA_RESERVED_SHARED STV_DEFAULT"
__nv_reservedSMEM_offset_0_alias:
	.zero		0
	.zero		64


//--------------------- .nv.global                --------------------------
	.section	.nv.global,"aw",@nobits
.nv.global:
	.type		_ZN34_INTERNAL_0c57a398_4_k_cu_3ca9a65f6thrust24THRUST_300001_SM_1000_NS12placeholders2_8E,@object
	.size		_ZN34_INTERNAL_0c57a398_4_k_cu_3ca9a65f6thrust24THRUST_300001_SM_1000_NS12placeholders2_8E,(_ZN34_INTERNAL_0c57a398_4_k_cu_3ca9a65f4cuda3std3__436_GLOBAL__N__0c57a398_4_k_cu_3ca9a65f6ignoreE - _ZN34_INTERNAL_0c57a398_4_k_cu_3ca9a65f6thrust24THRUST_300001_SM_1000_NS12placeholders2_8E)
_ZN34_INTERNAL_0c57a398_4_k_cu_3ca9a65f6thrust24THRUST_300001_SM_1000_NS12placeholders2_8E:
	.zero		1
	.type		_ZN34_INTERNAL_0c57a398_4_k_cu_3ca9a65f4cuda3std3__436_GLOBAL__N__0c57a398_4_k_cu_3ca9a65f6ignoreE,@object
	.size		_ZN34_INTERNAL_0c57a398_4_k_cu_3ca9a65f4cuda3std3__436_GLOBAL__N__0c57a398_4_k_cu_3ca9a65f6ignoreE,(_ZN34_INTERNAL_0c57a398_4_k_cu_3ca9a65f4cuda3std6ranges3__45__cpo4dataE - _ZN34_INTERNAL_0c57a398_4_k_cu_3ca9a65f4cuda3std3__436_GLOBAL__N__0c57a398_4_k_cu_3ca9a65f6ignoreE)
_ZN34_INTERNAL_0c57a398_4_k_cu_3ca9a65f4cuda3std3__436_GLOBAL__N__0c57a398_4_k_cu_3ca9a65f6ignoreE:
	.zero		1
	.type		_ZN34_INTERNAL_0c57a398_4_k_cu_3ca9a65f4cuda3std6ranges3__45__cpo4dataE,@object
	.size		_ZN34_INTERNAL_0c57a398_4_k_cu_3ca9a65f4cuda3std6ranges3__45__cpo4dataE,(_ZN34_INTERNAL_0c57a398_4_k_cu_3ca9a65f6thrust24THRUST_300001_SM_1000_NS6system3cpp3parE - _ZN34_INTERNAL_0c57a398_4_k_cu_3ca9a65f4cuda3std6ranges3__45__cpo4dataE)
_ZN34_INTERNAL_0c57a398_4_k_cu_3ca9a65f4cuda3std6ranges3__45__cpo4dataE:
	.zero		1
	.type		_ZN34_INTERNAL_0c57a398_4_k_cu_3ca9a65f6thrust24THRUST_300001_SM_1000_NS6system3cpp3parE,@object
	.size		_ZN34_INTERNAL_0c57a398_4_k_cu_3ca9a65f6thrust24THRUST_300001_SM_1000_NS6system3cpp3parE,(_ZN34_INTERNAL_0c57a398_4_k_cu_3ca9a65f4cuda3std3__45__cpo5beginE - _ZN34_INTERNAL_0c57a398_4_k_cu_3ca9a65f6thrust24THRUST_300001_SM_1000_NS6system3cpp3parE)
_ZN34_INTERNAL_0c57a398_4_k_cu_3ca9a65f6thrust24THRUST_300001_SM_1000_NS6system3cpp3parE:
	.zero		1
	.type		_ZN34_INTERNAL_0c57a398_4_k_cu_3ca9a65f4cuda3std3__45__cpo5beginE,@object
	.size		_ZN34_INTERNAL_0c57a398_4_k_cu_3ca9a65f4cuda3std3__45__cpo5beginE,(_ZN34_INTERNAL_0c57a398_4_k_cu_3ca9a65f4cuda3std6ranges3__45__cpo5beginE - _ZN34_INTERNAL_0c57a398_4_k_cu_3ca9a65f4cuda3std3__45__cpo5beginE)
_ZN34_INTERNAL_0c57a398_4_k_cu_3ca9a65f4cuda3std3__45__cpo5beginE:
	.zero		1
	.type		_ZN34_INTERNAL_0c57a398_4_k_cu_3ca9a65f4cuda3std6ranges3__45__cpo5beginE,@object
	.size		_ZN34_INTERNAL_0c57a398_4_k_cu_3ca9a65f4cuda3std6ranges3__45__cpo5beginE,(_ZN34_INTERNAL_0c57a398_4_k_cu_3ca9a65f6thrust24THRUST_300001_SM_1000_NS6deviceE - _ZN34_INTERNAL_0c57a398_4_k_cu_3ca9a65f4cuda3std6ranges3__45__cpo5beginE)
_ZN34_INTERNAL_0c57a398_4_k_cu_3ca9a65f4cuda3std6ranges3__45__cpo5beginE:
	.zero		1
	.type		_ZN34_INTERNAL_0c57a398_4_k_cu_3ca9a65f6thrust24THRUST_300001_SM_1000_NS6deviceE,@object
	.size		_ZN34_INTERNAL_0c57a398_4_k_cu_3ca9a65f6thrust24THRUST_300001_SM_1000_NS6deviceE,(_ZN34_INTERNAL_0c57a398_4_k_cu_3ca9a65f4cuda3std3__47nulloptE - _ZN34_INTERNAL_0c57a398_4_k_cu_3ca9a65f6thrust24THRUST_300001_SM_1000_NS6deviceE)
_ZN34_INTERNAL_0c57a398_4_k_cu_3ca9a65f6thrust24THRUST_300001_SM_1000_NS6deviceE:
	.zero		1
	.type		_ZN34_INTERNAL_0c57a398_4_k_cu_3ca9a65f4cuda3std3__47nulloptE,@object
	.size		_ZN34_INTERNAL_0c57a398_4_k_cu_3ca9a65f4cuda3std3__47nulloptE,(_ZN34_INTERNAL_0c57a398_4_k_cu_3ca9a65f4cuda3std6ranges3__45__cpo8distanceE - _ZN34_INTERNAL_0c57a398_4_k_cu_3ca9a65f4cuda3std3__47nulloptE)
_ZN34_INTERNAL_0c57a398_4_k_cu_3ca9a65f4cuda3std3__47nulloptE:
	.zero		1
	.type		_ZN34_INTERNAL_0c57a398_4_k_cu_3ca9a65f4cuda3std6ranges3__45__cpo8distanceE,@object
	.size		_ZN34_INTERNAL_0c57a398_4_k_cu_3ca9a65f4cuda3std6ranges3__45__cpo8distanceE,(_ZN34_INTERNAL_0c57a398_4_k_cu_3ca9a65f6thrust24THRUST_300001_SM_1000_NS12placeholders2_4E - _ZN34_INTERNAL_0c57a398_4_k_cu_3ca9a65f4cuda3std6ranges3__45__cpo8distanceE)
_ZN34_INTERNAL_0c57a398_4_k_cu_3ca9a65f4cuda3std6ranges3__45__cpo8distanceE:
	.zero		1
	.type		_ZN34_INTERNAL_0c57a398_4_k_cu_3ca9a65f6thrust24THRUST_300001_SM_1000_NS12placeholders2_4E,@object
	.size		_ZN34_INTERNAL_0c57a398_4_k_cu_3ca9a65f6thrust24THRUST_300001_SM_1000_NS12placeholders2_4E,(_ZN34_INTERNAL_0c57a398_4_k_cu_3ca9a65f4cuda3std3__45__cpo6rbeginE - _ZN34_INTERNAL_0c57a398_4_k_cu_3ca9a65f6thrust24THRUST_300001_SM_1000_NS12placeholders2_4E)
_ZN34_INTERNAL_0c57a398_4_k_cu_3ca9a65f6thrust24THRUST_300001_SM_1000_NS12placeholders2_4E:
	.zero		1
	.type		_ZN34_INTERNAL_0c57a398_4_k_cu_3ca9a65f4cuda3std3__45__cpo6rbeginE,@object
	.size		_ZN34_INTERNAL_0c57a398_4_k_cu_3ca9a65f4cuda3std3__45__cpo6rbeginE,(_ZN34_INTERNAL_0c57a398_4_k_cu_3ca9a65f4cuda3std6ranges3__45__cpo7advanceE - _ZN34_INTERNAL_0c57a398_4_k_cu_3ca9a65f4cuda3std3__45__cpo6rbeginE)
_ZN34_INTERNAL_0c57a398_4_k_cu_3ca9a65f4cuda3std3__45__cpo6rbeginE:
	.zero		1
	.type		_ZN34_INTERNAL_0c57a398_4_k_cu_3ca9a65f4cuda3std6ranges3__45__cpo7advanceE,@object
	.size		_ZN34_INTERNAL_0c57a398_4_k_cu_3ca9a65f4cuda3std6ranges3__45__cpo7advanceE,(_ZN34_INTERNAL_0c57a398_4_k_cu_3ca9a65f6thrust24THRUST_300001_SM_1000_NS12placeholders3_10E - _ZN34_INTERNAL_0c57a398_4_k_cu_3ca9a65f4cuda3std6ranges3__45__cpo7advanceE)
_ZN34_INTERNAL_0c57a398_4_k_cu_3ca9a65f4cuda3std6ranges3__45__cpo7advanceE:
	.zero		1
	.type		_ZN34_INTERNAL_0c57a398_4_k_cu_3ca9a65f6thrust24THRUST_300001_SM_1000_NS12placeholders3_10E,@object
	.size		_ZN34_INTERNAL_0c57a398_4_k_cu_3ca9a65f6thrust24THRUST_300001_SM_1000_NS12placeholders3_10E,(_ZN34_INTERNAL_0c57a398_4_k_cu_3ca9a65f4cuda3std3__48in_placeE - _ZN34_INTERNAL_0c57a398_4_k_cu_3ca9a65f6thrust24THRUST_300001_SM_1000_NS12placeholders3_10E)
_ZN34_INTERNAL_0c57a398_4_k_cu_3ca9a65f6thrust24THRUST_300001_SM_1000_NS12placeholders3_10E:
	.zero		1
	.type		_ZN34_INTERNAL_0c57a398_4_k_cu_3ca9a65f4cuda3std3__48in_placeE,@object
	.size		_ZN34_INTERNAL_0c57a398_4_k_cu_3ca9a65f4cuda3std3__48in_placeE,(_ZN34_INTERNAL_0c57a398_4_k_cu_3ca9a65f4cuda3std6ranges3__45__cpo4sizeE - _ZN34_INTERNAL_0c57a398_4_k_cu_3ca9a65f4cuda3std3__48in_placeE)
_ZN34_INTERNAL_0c57a398_4_k_cu_3ca9a65f4cuda3std3__48in_placeE:
	.zero		1
	.type		_ZN34_INTERNAL_0c57a398_4_k_cu_3ca9a65f4cuda3std6ranges3__45__cpo4sizeE,@object
	.size		_ZN34_INTERNAL_0c57a398_4_k_cu_3ca9a65f4cuda3std6ranges3__45__cpo4sizeE,(_ZN34_INTERNAL_0c57a398_4_k_cu_3ca9a65f6thrust24THRUST_300001_SM_1000_NS12placeholders2_2E - _ZN34_INTERNAL_0c57a398_4_k_cu_3ca9a65f4cuda3std6ranges3__45__cpo4sizeE)
_ZN34_INTERNAL_0c57a398_4_k_cu_3ca9a65f4cuda3std6ranges3__45__cpo4sizeE:
	.zero		1
	.type		_ZN34_INTERNAL_0c57a398_4_k_cu_3ca9a65f6thrust24THRUST_300001_SM_1000_NS12placeholders2_2E,@object
	.size		_ZN34_INTERNAL_0c57a398_4_k_cu_3ca9a65f6thrust24THRUST_300001_SM_1000_NS12placeholders2_2E,(_ZN34_INTERNAL_0c57a398_4_k_cu_3ca9a65f4cuda3std3__45__cpo6cbeginE - _ZN34_INTERNAL_0c57a398_4_k_cu_3ca9a65f6thrust24THRUST_300001_SM_1000_NS12placeholders2_2E)
_ZN34_INTERNAL_0c57a398_4_k_cu_3ca9a65f6thrust24THRUST_300001_SM_1000_NS12placeholders2_2E:
	.zero		1
	.type		_ZN34_INTERNAL_0c57a398_4_k_cu_3ca9a65f4cuda3std3__45__cpo6cbeginE,@object
	.size		_ZN34_INTERNAL_0c57a398_4_k_cu_3ca9a65f4cuda3std3__45__cpo6cbeginE,(_ZN34_INTERNAL_0c57a398_4_k_cu_3ca9a65f4cuda3std6ranges3__45__cpo6cbeginE - _ZN34_INTERNAL_0c57a398_4_k_cu_3ca9a65f4cuda3std3__45__cpo6cbeginE)
_ZN34_INTERNAL_0c57a398_4_k_cu_3ca9a65f4cuda3std3__45__cpo6cbeginE:
	.zero		1
	.type		_ZN34_INTERNAL_0c57a398_4_k_cu_3ca9a65f4cuda3std6ranges3__45__cpo6cbeginE,@object
	.size		_ZN34_INTERNAL_0c57a398_4_k_cu_3ca9a65f4cuda3std6ranges3__45__cpo6cbeginE,(_ZN34_INTERNAL_0c57a398_4_k_cu_3ca9a65f6thrust24THRUST_300001_SM_1000_NS12placeholders2_6E - _ZN34_INTERNAL_0c57a398_4_k_cu_3ca9a65f4cuda3std6ranges3__45__cpo6cbeginE)
_ZN34_INTERNAL_0c57a398_4_k_cu_3ca9a65f4cuda3std6ranges3__45__cpo6cbeginE:
	.zero		1
	.type		_ZN34_INTERNAL_0c57a398_4_k_cu_3ca9a65f6thrust24THRUST_300001_SM_1000_NS12placeholders2_6E,@object
	.size		_ZN34_INTERNAL_0c57a398_4_k_cu_3ca9a65f6thrust24THRUST_300001_SM_1000_NS12placeholders2_6E,(_ZN34_INTERNAL_0c57a398_4_k_cu_3ca9a65f4cuda3std3__45__cpo7crbeginE - _ZN34_INTERNAL_0c57a398_4_k_cu_3ca9a65f6thrust24THRUST_300001_SM_1000_NS12placeholders2_6E)
_ZN34_INTERNAL_0c57a398_4_k_cu_3ca9a65f6thrust24THRUST_300001_SM_1000_NS12placeholders2_6E:
	.zero		1
	.type		_ZN34_INTERNAL_0c57a398_4_k_cu_3ca9a65f4cuda3std3__45__cpo7crbeginE,@object
	.size		_ZN34_INTERNAL_0c57a398_4_k_cu_3ca9a65f4cuda3std3__45__cpo7crbeginE,(_ZN34_INTERNAL_0c57a398_4_k_cu_3ca9a65f4cuda3std6ranges3__45__cpo4nextE - _ZN34_INTERNAL_0c57a398_4_k_cu_3ca9a65f4cuda3std3__45__cpo7crbeginE)
_ZN34_INTERNAL_0c57a398_4_k_cu_3ca9a65f4cuda3std3__45__cpo7crbeginE:
	.zero		1
	.type		_ZN34_INTERNAL_0c57a398_4_k_cu_3ca9a65f4cuda3std6ranges3__45__cpo4nextE,@object
	.size		_ZN34_INTERNAL_0c57a398_4_k_cu_3ca9a65f4cuda3std6ranges3__45__cpo4nextE,(_ZN34_INTERNAL_0c57a398_4_k_cu_3ca9a65f4cuda3std6ranges3__45__cpo4swapE - _ZN34_INTERNAL_0c57a398_4_k_cu_3ca9a65f4cuda3std6ranges3__45__cpo4nextE)
_ZN34_INTERNAL_0c57a398_4_k_cu_3ca9a65f4cuda3std6ranges3__45__cpo4nextE:
	.zero		1
	.type		_ZN34_INTERNAL_0c57a398_4_k_cu_3ca9a65f4cuda3std6ranges3__45__cpo4swapE,@object
	.size		_ZN34_INTERNAL_0c57a398_4_k_cu_3ca9a65f4cuda3std6ranges3__45__cpo4swapE,(_ZN34_INTERNAL_0c57a398_4_k_cu_3ca9a65f6thrust24THRUST_300001_SM_1000_NS8cuda_cub10par_nosyncE - _ZN34_INTERNAL_0c57a398_4_k_cu_3ca9a65f4cuda3std6ranges3__45__cpo4swapE)
_ZN34_INTERNAL_0c57a398_4_k_cu_3ca9a65f4cuda3std6ranges3__45__cpo4swapE:
	.zero		1
	.type		_ZN34_INTERNAL_0c57a398_4_k_cu_3ca9a65f6thrust24THRUST_300001_SM_1000_NS8cuda_cub10par_nosyncE,@object
	.size		_ZN34_INTERNAL_0c57a398_4_k_cu_3ca9a65f6thrust24THRUST_300001_SM_1000_NS8cuda_cub10par_nosyncE,(_ZN34_INTERNAL_0c57a398_4_k_cu_3ca9a65f6thrust24THRUST_300001_SM_1000_NS3seqE - _ZN34_INTERNAL_0c57a398_4_k_cu_3ca9a65f6thrust24THRUST_300001_SM_1000_NS8cuda_cub10par_nosyncE)
_ZN34_INTERNAL_0c57a398_4_k_cu_3ca9a65f6thrust24THRUST_300001_SM_1000_NS8cuda_cub10par_nosyncE:
	.zero		1
	.type		_ZN34_INTERNAL_0c57a398_4_k_cu_3ca9a65f6thrust24THRUST_300001_SM_1000_NS3seqE,@object
	.size		_ZN34_INTERNAL_0c57a398_4_k_cu_3ca9a65f6thrust24THRUST_300001_SM_1000_NS3seqE,(_ZN34_INTERNAL_0c57a398_4_k_cu_3ca9a65f4cuda3std3__420unreachable_sentinelE - _ZN34_INTERNAL_0c57a398_4_k_cu_3ca9a65f6thrust24THRUST_300001_SM_1000_NS3seqE)
_ZN34_INTERNAL_0c57a398_4_k_cu_3ca9a65f6thrust24THRUST_300001_SM_1000_NS3seqE:
	.zero		1
	.type		_ZN34_INTERNAL_0c57a398_4_k_cu_3ca9a65f4cuda3std3__420unreachable_sentinelE,@object
	.size		_ZN34_INTERNAL_0c57a398_4_k_cu_3ca9a65f4cuda3std3__420unreachable_sentinelE,(_ZN34_INTERNAL_0c57a398_4_k_cu_3ca9a65f4cuda3std6ranges3__45__cpo5ssizeE - _ZN34_INTERNAL_0c57a398_4_k_cu_3ca9a65f4cuda3std3__420unreachable_sentinelE)
_ZN34_INTERNAL_0c57a398_4_k_cu_3ca9a65f4cuda3std3__420unreachable_sentinelE:
	.zero		1
	.type		_ZN34_INTERNAL_0c57a398_4_k_cu_3ca9a65f4cuda3std6ranges3__45__cpo5ssizeE,@object
	.size		_ZN34_INTERNAL_0c57a398_4_k_cu_3ca9a65f4cuda3std6ranges3__45__cpo5ssizeE,(_ZN34_INTERNAL_0c57a398_4_k_cu_3ca9a65f6thrust24THRUST_300001_SM_1000_NS12placeholders2_3E - _ZN34_INTERNAL_0c57a398_4_k_cu_3ca9a65f4cuda3std6ranges3__45__cpo5ssizeE)
_ZN34_INTERNAL_0c57a398_4_k_cu_3ca9a65f4cuda3std6ranges3__45__cpo5ssizeE:
	.zero		1
	.type		_ZN34_INTERNAL_0c57a398_4_k_cu_3ca9a65f6thrust24THRUST_300001_SM_1000_NS12placeholders2_3E,@object
	.size		_ZN34_INTERNAL_0c57a398_4_k_cu_3ca9a65f6thrust24THRUST_300001_SM_1000_NS12placeholders2_3E,(_ZN34_INTERNAL_0c57a398_4_k_cu_3ca9a65f4cuda3std3__45__cpo4cendE - _ZN34_INTERNAL_0c57a398_4_k_cu_3ca9a65f6thrust24THRUST_300001_SM_1000_NS12placeholders2_3E)
_ZN34_INTERNAL_0c57a398_4_k_cu_3ca9a65f6thrust24THRUST_300001_SM_1000_NS12placeholders2_3E:
	.zero		1
	.type		_ZN34_INTERNAL_0c57a398_4_k_cu_3ca9a65f4cuda3std3__45__cpo4cendE,@object
	.size		_ZN34_INTERNAL_0c57a398_4_k_cu_3ca9a65f4cuda3std3__45__cpo4cendE,(_ZN34_INTERNAL_0c57a398_4_k_cu_3ca9a65f4cuda3std6ranges3__45__cpo4cendE - _ZN34_INTERNAL_0c57a398_4_k_cu_3ca9a65f4cuda3std3__45__cpo4cendE)
_ZN34_INTERNAL_0c57a398_4_k_cu_3ca9a65f4cuda3std3__45__cpo4cendE:
	.zero		1
	.type		_ZN34_INTERNAL_0c57a398_4_k_cu_3ca9a65f4cuda3std6ranges3__45__cpo4cendE,@object
	.size		_ZN34_INTERNAL_0c57a398_4_k_cu_3ca9a65f4cuda3std6ranges3__45__cpo4cendE,(_ZN34_INTERNAL_0c57a398_4_k_cu_3ca9a65f6thrust24THRUST_300001_SM_1000_NS12placeholders2_7E - _ZN34_INTERNAL_0c57a398_4_k_cu_3ca9a65f4cuda3std6ranges3__45__cpo4cendE)
_ZN34_INTERNAL_0c57a398_4_k_cu_3ca9a65f4cuda3std6ranges3__45__cpo4cendE:
	.zero		1
	.type		_ZN34_INTERNAL_0c57a398_4_k_cu_3ca9a65f6thrust24THRUST_300001_SM_1000_NS12placeholders2_7E,@object
	.size		_ZN34_INTERNAL_0c57a398_4_k_cu_3ca9a65f6thrust24THRUST_300001_SM_1000_NS12placeholders2_7E,(_ZN34_INTERNAL_0c57a398_4_k_cu_3ca9a65f4cuda3std3__45__cpo5crendE - _ZN34_INTERNAL_0c57a398_4_k_cu_3ca9a65f6thrust24THRUST_300001_SM_1000_NS12placeholders2_7E)
_ZN34_INTERNAL_0c57a398_4_k_cu_3ca9a65f6thrust24THRUST_300001_SM_1000_NS12placeholders2_7E:
	.zero		1
	.type		_ZN34_INTERNAL_0c57a398_4_k_cu_3ca9a65f4cuda3std3__45__cpo5crendE,@object
	.size		_ZN34_INTERNAL_0c57a398_4_k_cu_3ca9a65f4cuda3std3__45__cpo5crendE,(_ZN34_INTERNAL_0c57a398_4_k_cu_3ca9a65f4cuda3std6ranges3__45__cpo4prevE - _ZN34_INTERNAL_0c57a398_4_k_cu_3ca9a65f4cuda3std3__45__cpo5crendE)
_ZN34_INTERNAL_0c57a398_4_k_cu_3ca9a65f4cuda3std3__45__cpo5crendE:
	.zero		1
	.type		_ZN34_INTERNAL_0c57a398_4_k_cu_3ca9a65f4cuda3std6ranges3__45__cpo4prevE,@object
	.size		_ZN34_INTERNAL_0c57a398_4_k_cu_3ca9a65f4cuda3std6ranges3__45__cpo4prevE,(_ZN34_INTERNAL_0c57a398_4_k_cu_3ca9a65f4cuda3std6ranges3__45__cpo9iter_moveE - _ZN34_INTERNAL_0c57a398_4_k_cu_3ca9a65f4cuda3std6ranges3__45__cpo4prevE)
_ZN34_INTERNAL_0c57a398_4_k_cu_3ca9a65f4cuda3std6ranges3__45__cpo4prevE:
	.zero		1
	.type		_ZN34_INTERNAL_0c57a398_4_k_cu_3ca9a65f4cuda3std6ranges3__45__cpo9iter_moveE,@object
	.size		_ZN34_INTERNAL_0c57a398_4_k_cu_3ca9a65f4cuda3std6ranges3__45__cpo9iter_moveE,(_ZN34_INTERNAL_0c57a398_4_k_cu_3ca9a65f6thrust24THRUST_300001_SM_1000_NS6system6detail10sequential3seqE - _ZN34_INTERNAL_0c57a398_4_k_cu_3ca9a65f4cuda3std6ranges3__45__cpo9iter_moveE)
_ZN34_INTERNAL_0c57a398_4_k_cu_3ca9a65f4cuda3std6ranges3__45__cpo9iter_moveE:
	.zero		1
	.type		_ZN34_INTERNAL_0c57a398_4_k_cu_3ca9a65f6thrust24THRUST_300001_SM_1000_NS6system6detail10sequential3seqE,@object
	.size		_ZN34_INTERNAL_0c57a398_4_k_cu_3ca9a65f6thrust24THRUST_300001_SM_1000_NS6system6detail10sequential3seqE,(_ZN34_INTERNAL_0c57a398_4_k_cu_3ca9a65f6thrust24THRUST_300001_SM_1000_NS12placeholders2_9E - _ZN34_INTERNAL_0c57a398_4_k_cu_3ca9a65f6thrust24THRUST_300001_SM_1000_NS6system6detail10sequential3seqE)
_ZN34_INTERNAL_0c57a398_4_k_cu_3ca9a65f6thrust24THRUST_300001_SM_1000_NS6system6detail10sequential3seqE:
	.zero		1
	.type		_ZN34_INTERNAL_0c57a398_4_k_cu_3ca9a65f6thrust24THRUST_300001_SM_1000_NS12placeholders2_9E,@object
	.size		_ZN34_INTERNAL_0c57a398_4_k_cu_3ca9a65f6thrust24THRUST_300001_SM_1000_NS12placeholders2_9E,(_ZN34_INTERNAL_0c57a398_4_k_cu_3ca9a65f4cuda3std3__419piecewise_constructE - _ZN34_INTERNAL_0c57a398_4_k_cu_3ca9a65f6thrust24THRUST_300001_SM_1000_NS12placeholders2_9E)
_ZN34_INTERNAL_0c57a398_4_k_cu_3ca9a65f6thrust24THRUST_300001_SM_1000_NS12placeholders2_9E:
	.zero		1
	.type		_ZN34_INTERNAL_0c57a398_4_k_cu_3ca9a65f4cuda3std3__419piecewise_constructE,@object
	.size		_ZN34_INTERNAL_0c57a398_4_k_cu_3ca9a65f4cuda3std3__419piecewise_constructE,(_ZN34_INTERNAL_0c57a398_4_k_cu_3ca9a65f4cuda3std6ranges3__45__cpo5cdataE - _ZN34_INTERNAL_0c57a398_4_k_cu_3ca9a65f4cuda3std3__419piecewise_constructE)
_ZN34_INTERNAL_0c57a398_4_k_cu_3ca9a65f4cuda3std3__419piecewise_constructE:
	.zero		1
	.type		_ZN34_INTERNAL_0c57a398_4_k_cu_3ca9a65f4cuda3std6ranges3__45__cpo5cdataE,@object
	.size		_ZN34_INTERNAL_0c57a398_4_k_cu_3ca9a65f4cuda3std6ranges3__45__cpo5cdataE,(_ZN34_INTERNAL_0c57a398_4_k_cu_3ca9a65f6thrust24THRUST_300001_SM_1000_NS12placeholders2_1E - _ZN34_INTERNAL_0c57a398_4_k_cu_3ca9a65f4cuda3std6ranges3__45__cpo5cdataE)
_ZN34_INTERNAL_0c57a398_4_k_cu_3ca9a65f4cuda3std6ranges3__45__cpo5cdataE:
	.zero		1
	.type		_ZN34_INTERNAL_0c57a398_4_k_cu_3ca9a65f6thrust24THRUST_300001_SM_1000_NS12placeholders2_1E,@object
	.size		_ZN34_INTERNAL_0c57a398_4_k_cu_3ca9a65f6thrust24THRUST_300001_SM_1000_NS12placeholders2_1E,(_ZN34_INTERNAL_0c57a398_4_k_cu_3ca9a65f4cuda3std3__45__cpo3endE - _ZN34_INTERNAL_0c57a398_4_k_cu_3ca9a65f6thrust24THRUST_300001_SM_1000_NS12placeholders2_1E)
_ZN34_INTERNAL_0c57a398_4_k_cu_3ca9a65f6thrust24THRUST_300001_SM_1000_NS12placeholders2_1E:
	.zero		1
	.type		_ZN34_INTERNAL_0c57a398_4_k_cu_3ca9a65f4cuda3std3__45__cpo3endE,@object
	.size		_ZN34_INTERNAL_0c57a398_4_k_cu_3ca9a65f4cuda3std3__45__cpo3endE,(_ZN34_INTERNAL_0c57a398_4_k_cu_3ca9a65f4cuda3std6ranges3__45__cpo3endE - _ZN34_INTERNAL_0c57a398_4_k_cu_3ca9a65f4cuda3std3__45__cpo3endE)
_ZN34_INTERNAL_0c57a398_4_k_cu_3ca9a65f4cuda3std3__45__cpo3endE:
	.zero		1
	.type		_ZN34_INTERNAL_0c57a398_4_k_cu_3ca9a65f4cuda3std6ranges3__45__cpo3endE,@object
	.size		_ZN34_INTERNAL_0c57a398_4_k_cu_3ca9a65f4cuda3std6ranges3__45__cpo3endE,(_ZN34_INTERNAL_0c57a398_4_k_cu_3ca9a65f6thrust24THRUST_300001_SM_1000_NS12placeholders2_5E - _ZN34_INTERNAL_0c57a398_4_k_cu_3ca9a65f4cuda3std6ranges3__45__cpo3endE)
_ZN34_INTERNAL_0c57a398_4_k_cu_3ca9a65f4cuda3std6ranges3__45__cpo3endE:
	.zero		1
	.type		_ZN34_INTERNAL_0c57a398_4_k_cu_3ca9a65f6thrust24THRUST_300001_SM_1000_NS12placeholders2_5E,@object
	.size		_ZN34_INTERNAL_0c57a398_4_k_cu_3ca9a65f6thrust24THRUST_300001_SM_1000_NS12placeholders2_5E,(_ZN34_INTERNAL_0c57a398_4_k_cu_3ca9a65f4cuda3std3__45__cpo4rendE - _ZN34_INTERNAL_0c57a398_4_k_cu_3ca9a65f6thrust24THRUST_300001_SM_1000_NS12placeholders2_5E)
_ZN34_INTERNAL_0c57a398_4_k_cu_3ca9a65f6thrust24THRUST_300001_SM_1000_NS12placeholders2_5E:
	.zero		1
	.type		_ZN34_INTERNAL_0c57a398_4_k_cu_3ca9a65f4cuda3std3__45__cpo4rendE,@object
	.size		_ZN34_INTERNAL_0c57a398_4_k_cu_3ca9a65f4cuda3std3__45__cpo4rendE,(_ZN34_INTERNAL_0c57a398_4_k_cu_3ca9a65f4cuda3std6ranges3__45__cpo9iter_swapE - _ZN34_INTERNAL_0c57a398_4_k_cu_3ca9a65f4cuda3std3__45__cpo4rendE)
_ZN34_INTERNAL_0c57a398_4_k_cu_3ca9a65f4cuda3std3__45__cpo4rendE:
	.zero		1
	.type		_ZN34_INTERNAL_0c57a398_4_k_cu_3ca9a65f4cuda3std6ranges3__45__cpo9iter_swapE,@object
	.size		_ZN34_INTERNAL_0c57a398_4_k_cu_3ca9a65f4cuda3std6ranges3__45__cpo9iter_swapE,(_ZN34_INTERNAL_0c57a398_4_k_cu_3ca9a65f4cuda3std3__48unexpectE - _ZN34_INTERNAL_0c57a398_4_k_cu_3ca9a65f4cuda3std6ranges3__45__cpo9iter_swapE)
_ZN34_INTERNAL_0c57a398_4_k_cu_3ca9a65f4cuda3std6ranges3__45__cpo9iter_swapE:
	.zero		1
	.type		_ZN34_INTERNAL_0c57a398_4_k_cu_3ca9a65f4cuda3std3__48unexpectE,@object
	.size		_ZN34_INTERNAL_0c57a398_4_k_cu_3ca9a65f4cuda3std3__48unexpectE,(_ZN34_INTERNAL_0c57a398_4_k_cu_3ca9a65f6thrust24THRUST_300001_SM_1000_NS8cuda_cub3parE - _ZN34_INTERNAL_0c57a398_4_k_cu_3ca9a65f4cuda3std3__48unexpectE)
_ZN34_INTERNAL_0c57a398_4_k_cu_3ca9a65f4cuda3std3__48unexpectE:
	.zero		1
	.type		_ZN34_INTERNAL_0c57a398_4_k_cu_3ca9a65f6thrust24THRUST_300001_SM_1000_NS8cuda_cub3parE,@object
	.size		_ZN34_INTERNAL_0c57a398_4_k_cu_3ca9a65f6thrust24THRUST_300001_SM_1000_NS8cuda_cub3parE,(.L_29 - _ZN34_INTERNAL_0c57a398_4_k_cu_3ca9a65f6thrust24THRUST_300001_SM_1000_NS8cuda_cub3parE)
_ZN34_INTERNAL_0c57a398_4_k_cu_3ca9a65f6thrust24THRUST_300001_SM_1000_NS8cuda_cub3parE:
	.zero		1
.L_29:


//--------------------- .nv.constant0._ZN3cub18CUB_300001_SM_10006detail9transform16transform_kernelINS2_10policy_hubILb1EN4cuda3std3__45tupleIJN6thrust24THRUST_300001_SM_1000_NS6detail15normal_iteratorINSA_10device_ptrIfEEEESF_EEEE10policy1000El5saxpySF_JPfSK_EEEvT0_iT1_T2_DpNS2_10kernel_argIT3_EE --------------------------
	.section	.nv.constant0._ZN3cub18CUB_300001_SM_10006detail9transform16transform_kernelINS2_10policy_hubILb1EN4cuda3std3__45tupleIJN6thrust24THRUST_300001_SM_1000_NS6detail15normal_iteratorINSA_10device_ptrIfEEEESF_EEEE10policy1000El5saxpySF_JPfSK_EEEvT0_iT1_T2_DpNS2_10kernel_argIT3_EE,"a",@progbits
	.sectionflags	@""
	.align	4
.nv.constant0._ZN3cub18CUB_300001_SM_10006detail9transform16transform_kernelINS2_10policy_hubILb1EN4cuda3std3__45tupleIJN6thrust24THRUST_300001_SM_1000_NS6detail15normal_iteratorINSA_10device_ptrIfEEEESF_EEEE10policy1000El5saxpySF_JPfSK_EEEvT0_iT1_T2_DpNS2_10kernel_argIT3_EE:
	.zero		952


//--------------------- .nv.constant0._ZN3cub18CUB_300001_SM_10006detail9transform16transform_kernelINS2_10policy_hubILb1EN4cuda3std3__45tupleIJN6thrust24THRUST_300001_SM_1000_NS6detail15normal_iteratorINSA_10device_ptrIfEEEESF_EEEE10policy1000Ei5saxpySF_JPfSK_EEEvT0_iT1_T2_DpNS2_10kernel_argIT3_EE --------------------------
	.section	.nv.constant0._ZN3cub18CUB_300001_SM_10006detail9transform16transform_kernelINS2_10policy_hubILb1EN4cuda3std3__45tupleIJN6thrust24THRUST_300001_SM_1000_NS6detail15normal_iteratorINSA_10device_ptrIfEEEESF_EEEE10policy1000Ei5saxpySF_JPfSK_EEEvT0_iT1_T2_DpNS2_10kernel_argIT3_EE,"a",@progbits
	.sectionflags	@""
	.align	4
.nv.constant0._ZN3cub18CUB_300001_SM_10006detail9transform16transform_kernelINS2_10policy_hubILb1EN4cuda3std3__45tupleIJN6thrust24THRUST_300001_SM_1000_NS6detail15normal_iteratorINSA_10device_ptrIfEEEESF_EEEE10policy1000Ei5saxpySF_JPfSK_EEEvT0_iT1_T2_DpNS2_10kernel_argIT3_EE:
	.zero		952


//--------------------- .nv.constant0._ZN3cub18CUB_300001_SM_10006detail8for_each13static_kernelINS2_12policy_hub_t12policy_500_tEmN6thrust24THRUST_300001_SM_1000_NS8cuda_cub20__uninitialized_fill7functorINS7_10device_ptrIfEEfEEEEvT0_T1_ --------------------------
	.section	.nv.constant0._ZN3cub18CUB_300001_SM_10006detail8for_each13static_kernelINS2_12policy_hub_t12policy_500_tEmN6thrust24THRUST_300001_SM_1000_NS8cuda_cub20__uninitialized_fill7functorINS7_10device_ptrIfEEfEEEEvT0_T1_,"a",@progbits
	.sectionflags	@""
	.align	4
.nv.constant0._ZN3cub18CUB_300001_SM_10006detail8for_each13static_kernelINS2_12policy_hub_t12policy_500_tEmN6thrust24THRUST_300001_SM_1000_NS8cuda_cub20__uninitialized_fill7functorINS7_10device_ptrIfEEfEEEEvT0_T1_:
	.zero		920


//--------------------- .nv.constant0._ZN3cub18CUB_300001_SM_10006detail11EmptyKernelIvEEvv --------------------------
	.section	.nv.constant0._ZN3cub18CUB_300001_SM_10006detail11EmptyKernelIvEEvv,"a",@progbits
	.sectionflags	@""
	.align	4
.nv.constant0._ZN3cub18CUB_300001_SM_10006detail11EmptyKernelIvEEvv:
	.zero		896


//--------------------- SYMBOLS --------------------------

	.type		.nv.reservedSmem.offset0,@object
	.size		.nv.reservedSmem.offset0,0x4
